	.target	sm_90a

	.elftype	@"ET_EXEC"


//--------------------- .note.nv.tkinfo           --------------------------
	.section	.note.nv.tkinfo,"",@"SHT_NOTE"
	.sectionflags	@"SHF_NOTE_NV_TKINFO"
	.tkinfo
        /*0018*/ 	.word	0x00000002
        /*0030*/ 	.string	""
        /*0030*/ 	.string	"ptxas"
        /*0030*/ 	.string	"Cuda compilation tools, release 13.0, V13.0.88"
        /*0030*/ 	.string	"Build cuda_13.0.r13.0/compiler.36424714_0"
        /*0030*/ 	.string	"-arch sm_90a -m 64 "



//--------------------- .note.nv.cuinfo           --------------------------
	.section	.note.nv.cuinfo,"",@"SHT_NOTE"
	.sectionflags	@"SHF_NOTE_NV_CUINFO"
        /*0018*/ 	.short	0x0002
        /*001a*/ 	.short	0x005a
        /*001c*/ 	.short	0x0082
	.zero		2


//--------------------- .nv.info                  --------------------------
	.section	.nv.info,"",@"SHT_CUDA_INFO"
	.align	4


	//----- nvinfo : EIATTR_REGCOUNT
	.align		4
        /*0000*/ 	.byte	0x04, 0x2f
        /*0002*/ 	.short	(.L_15 - .L_14)
	.align		4
.L_14:
        /*0004*/ 	.word	index@(_ZN7cutlass13device_kernelINS_4gemm6kernel13GemmUniversalIN4cute5tupleIJiiiiEEENS1_10collective13CollectiveMmaINS1_34MainloopSm90TmaGmmaWarpSpecializedILi2ENS5_IJNS4_1CILi1EEESB_SB_EEENS1_35KernelTmaWarpSpecializedCooperativeEEENS5_IJNSA_ILi256EEENSA_ILi128EEESG_EEENS_6half_tENS5_IJlSB_lEEESI_NS5_IJSB_llEEENS4_8TiledMMAINS4_8MMA_AtomIJNS4_4SM904GMMA26MMA_64x128x16_F32F16F16_SSILNSO_5MajorE0ELSQ_1ELNSO_7ScaleInE1ELSR_1EEEEEENS4_6LayoutINS5_IJNSA_ILi2EEESB_SB_EEENS5_IJSB_NSA_ILi0EEESX_EEEEENS5_IJNS4_10UnderscoreES10_S10_EEEEENS4_13SM90_TMA_LOADENS4_14ComposedLayoutINS4_7SwizzleILi3ELi4ELi3EEENS4_18smem_ptr_flag_bitsILi16EEENSU_INS5_IJNSA_ILi8EEENSA_ILi64EEEEEENS5_IJS1A_SB_EEEEEEEvNS4_8identityES13_NS14_IS16_S18_NSU_INS5_IJS1A_S19_EEENS5_IJSB_S1A_EEEEEEEvS1F_EENS_8epilogue10collective6detail29Sm90TmaWarpSpecializedAdapterINS1M_15DefaultEpilogueISI_SJ_SJ_NS1L_6thread17LinearCombinationISI_Li1EffLNS1Q_9ScaleType4KindE0ELNS_15FloatRoundStyleE2ESI_EENS1_15EpilogueDefaultEEEEEvvEEEEvNT_6ParamsE)
        /*0008*/ 	.word	0x000000a8


	//----- nvinfo : EIATTR_FRAME_SIZE
	.align		4
.L_15:
        /*000c*/ 	.byte	0x04, 0x11
        /*000e*/ 	.short	(.L_17 - .L_16)
	.align		4
.L_16:
        /*0010*/ 	.word	index@(_ZN7cutlass13device_kernelINS_4gemm6kernel13GemmUniversalIN4cute5tupleIJiiiiEEENS1_10collective13CollectiveMmaINS1_34MainloopSm90TmaGmmaWarpSpecializedILi2ENS5_IJNS4_1CILi1EEESB_SB_EEENS1_35KernelTmaWarpSpecializedCooperativeEEENS5_IJNSA_ILi256EEENSA_ILi128EEESG_EEENS_6half_tENS5_IJlSB_lEEESI_NS5_IJSB_llEEENS4_8TiledMMAINS4_8MMA_AtomIJNS4_4SM904GMMA26MMA_64x128x16_F32F16F16_SSILNSO_5MajorE0ELSQ_1ELNSO_7ScaleInE1ELSR_1EEEEEENS4_6LayoutINS5_IJNSA_ILi2EEESB_SB_EEENS5_IJSB_NSA_ILi0EEESX_EEEEENS5_IJNS4_10UnderscoreES10_S10_EEEEENS4_13SM90_TMA_LOADENS4_14ComposedLayoutINS4_7SwizzleILi3ELi4ELi3EEENS4_18smem_ptr_flag_bitsILi16EEENSU_INS5_IJNSA_ILi8EEENSA_ILi64EEEEEENS5_IJS1A_SB_EEEEEEEvNS4_8identityES13_NS14_IS16_S18_NSU_INS5_IJS1A_S19_EEENS5_IJSB_S1A_EEEEEEEvS1F_EENS_8epilogue10collective6detail29Sm90TmaWarpSpecializedAdapterINS1M_15DefaultEpilogueISI_SJ_SJ_NS1L_6thread17LinearCombinationISI_Li1EffLNS1Q_9ScaleType4KindE0ELNS_15FloatRoundStyleE2ESI_EENS1_15EpilogueDefaultEEEEEvvEEEEvNT_6ParamsE)
        /*0014*/ 	.word	0x00000000


	//----- nvinfo : EIATTR_MIN_STACK_SIZE
	.align		4
.L_17:
        /*0018*/ 	.byte	0x04, 0x12
        /*001a*/ 	.short	(.L_19 - .L_18)
	.align		4
.L_18:
        /*001c*/ 	.word	index@(_ZN7cutlass13device_kernelINS_4gemm6kernel13GemmUniversalIN4cute5tupleIJiiiiEEENS1_10collective13CollectiveMmaINS1_34MainloopSm90TmaGmmaWarpSpecializedILi2ENS5_IJNS4_1CILi1EEESB_SB_EEENS1_35KernelTmaWarpSpecializedCooperativeEEENS5_IJNSA_ILi256EEENSA_ILi128EEESG_EEENS_6half_tENS5_IJlSB_lEEESI_NS5_IJSB_llEEENS4_8TiledMMAINS4_8MMA_AtomIJNS4_4SM904GMMA26MMA_64x128x16_F32F16F16_SSILNSO_5MajorE0ELSQ_1ELNSO_7ScaleInE1ELSR_1EEEEEENS4_6LayoutINS5_IJNSA_ILi2EEESB_SB_EEENS5_IJSB_NSA_ILi0EEESX_EEEEENS5_IJNS4_10UnderscoreES10_S10_EEEEENS4_13SM90_TMA_LOADENS4_14ComposedLayoutINS4_7SwizzleILi3ELi4ELi3EEENS4_18smem_ptr_flag_bitsILi16EEENSU_INS5_IJNSA_ILi8EEENSA_ILi64EEEEEENS5_IJS1A_SB_EEEEEEEvNS4_8identityES13_NS14_IS16_S18_NSU_INS5_IJS1A_S19_EEENS5_IJSB_S1A_EEEEEEEvS1F_EENS_8epilogue10collective6detail29Sm90TmaWarpSpecializedAdapterINS1M_15DefaultEpilogueISI_SJ_SJ_NS1L_6thread17LinearCombinationISI_Li1EffLNS1Q_9ScaleType4KindE0ELNS_15FloatRoundStyleE2ESI_EENS1_15EpilogueDefaultEEEEEvvEEEEvNT_6ParamsE)
        /*0020*/ 	.word	0x00000000
.L_19:


//--------------------- .nv.compat                --------------------------
	.section	.nv.compat,"",@"SHT_CUDA_COMPAT_INFO"
	.align	4
        /*0000*/ 	.byte	0x02, 0x09, 0x01, 0x00, 0x02, 0x02, 0x04, 0x00, 0x02, 0x05, 0x05, 0x00, 0x03, 0x07, 0x01, 0x01
        /*0010*/ 	.byte	0x02, 0x03, 0x01, 0x00, 0x02, 0x06, 0x01, 0x00, 0x04, 0x0b, 0x08, 0x00, 0x00, 0x00, 0x00, 0x00
        /*0020*/ 	.byte	0x00, 0x00, 0x00, 0x00


//--------------------- .nv.info._ZN7cutlass13device_kernelINS_4gemm6kernel13GemmUniversalIN4cute5tupleIJiiiiEEENS1_10collective13CollectiveMmaINS1_34MainloopSm90TmaGmmaWarpSpecializedILi2ENS5_IJNS4_1CILi1EEESB_SB_EEENS1_35KernelTmaWarpSpecializedCooperativeEEENS5_IJNSA_ILi256EEENSA_ILi128EEESG_EEENS_6half_tENS5_IJlSB_lEEESI_NS5_IJSB_llEEENS4_8TiledMMAINS4_8MMA_AtomIJNS4_4SM904GMMA26MMA_64x128x16_F32F16F16_SSILNSO_5MajorE0ELSQ_1ELNSO_7ScaleInE1ELSR_1EEEEEENS4_6LayoutINS5_IJNSA_ILi2EEESB_SB_EEENS5_IJSB_NSA_ILi0EEESX_EEEEENS5_IJNS4_10UnderscoreES10_S10_EEEEENS4_13SM90_TMA_LOADENS4_14ComposedLayoutINS4_7SwizzleILi3ELi4ELi3EEENS4_18smem_ptr_flag_bitsILi16EEENSU_INS5_IJNSA_ILi8EEENSA_ILi64EEEEEENS5_IJS1A_SB_EEEEEEEvNS4_8identityES13_NS14_IS16_S18_NSU_INS5_IJS1A_S19_EEENS5_IJSB_S1A_EEEEEEEvS1F_EENS_8epilogue10collective6detail29Sm90TmaWarpSpecializedAdapterINS1M_15DefaultEpilogueISI_SJ_SJ_NS1L_6thread17LinearCombinationISI_Li1EffLNS1Q_9ScaleType4KindE0ELNS_15FloatRoundStyleE2ESI_EENS1_15EpilogueDefaultEEEEEvvEEEEvNT_6ParamsE --------------------------
	.section	.nv.info._ZN7cutlass13device_kernelINS_4gemm6kernel13GemmUniversalIN4cute5tupleIJiiiiEEENS1_10collective13CollectiveMmaINS1_34MainloopSm90TmaGmmaWarpSpecializedILi2ENS5_IJNS4_1CILi1EEESB_SB_EEENS1_35KernelTmaWarpSpecializedCooperativeEEENS5_IJNSA_ILi256EEENSA_ILi128EEESG_EEENS_6half_tENS5_IJlSB_lEEESI_NS5_IJSB_llEEENS4_8TiledMMAINS4_8MMA_AtomIJNS4_4SM904GMMA26MMA_64x128x16_F32F16F16_SSILNSO_5MajorE0ELSQ_1ELNSO_7ScaleInE1ELSR_1EEEEEENS4_6LayoutINS5_IJNSA_ILi2EEESB_SB_EEENS5_IJSB_NSA_ILi0EEESX_EEEEENS5_IJNS4_10UnderscoreES10_S10_EEEEENS4_13SM90_TMA_LOADENS4_14ComposedLayoutINS4_7SwizzleILi3ELi4ELi3EEENS4_18smem_ptr_flag_bitsILi16EEENSU_INS5_IJNSA_ILi8EEENSA_ILi64EEEEEENS5_IJS1A_SB_EEEEEEEvNS4_8identityES13_NS14_IS16_S18_NSU_INS5_IJS1A_S19_EEENS5_IJSB_S1A_EEEEEEEvS1F_EENS_8epilogue10collective6detail29Sm90TmaWarpSpecializedAdapterINS1M_15DefaultEpilogueISI_SJ_SJ_NS1L_6thread17LinearCombinationISI_Li1EffLNS1Q_9ScaleType4KindE0ELNS_15FloatRoundStyleE2ESI_EENS1_15EpilogueDefaultEEEEEvvEEEEvNT_6ParamsE,"",@"SHT_CUDA_INFO"
	.sectionflags	@""
	.align	4


	//----- nvinfo : EIATTR_CUDA_API_VERSION
	.align		4
        /*0000*/ 	.byte	0x04, 0x37
        /*0002*/ 	.short	(.L_21 - .L_20)
.L_20:
        /*0004*/ 	.word	0x00000082


	//----- nvinfo : EIATTR_KPARAM_INFO
	.align		4
.L_21:
        /*0008*/ 	.byte	0x04, 0x17
        /*000a*/ 	.short	(.L_23 - .L_22)
.L_22:
        /*000c*/ 	.word	0x00000000
        /*0010*/ 	.short	0x0000
        /*0012*/ 	.short	0x0070
        /*0014*/ 	.byte	0x00, 0xf0, 0x01, 0x10


	//----- nvinfo : EIATTR_SPARSE_MMA_MASK
	.align		4
.L_23:
        /*0018*/ 	.byte	0x03, 0x50
        /*001a*/ 	.short	0x0000


	//----- nvinfo : EIATTR_MAXREG_COUNT
	.align		4
        /*001c*/ 	.byte	0x03, 0x1b
        /*001e*/ 	.short	0x00a8


	//----- nvinfo : EIATTR_NUM_BARRIERS
	.align		4
        /*0020*/ 	.byte	0x02, 0x4c
        /*0022*/ 	.byte	0x01
	.zero		1


	//----- nvinfo : EIATTR_EXTERNS
	.align		4
        /*0024*/ 	.byte	0x04, 0x0f
        /*0026*/ 	.short	(.L_25 - .L_24)


	//   ....[0]....
	.align		4
.L_24:
        /*0028*/ 	.word	index@(__assertfail)


	//----- nvinfo : EIATTR_MERCURY_ISA_VERSION
	.align		4
.L_25:
        /*002c*/ 	.byte	0x03, 0x5f
        /*002e*/ 	.short	0x0101


	//----- nvinfo : EIATTR_INT_WARP_WIDE_INSTR_OFFSETS
	.align		4
        /*0030*/ 	.byte	0x04, 0x31
        /*0032*/ 	.short	(.L_27 - .L_26)


	//   ....[0]....
.L_26:
        /*0034*/ 	.word	0x00000370


	//   ....[1]....
        /*0038*/ 	.word	0x000003a0


	//   ....[2]....
        /*003c*/ 	.word	0x00000480


	//----- nvinfo : EIATTR_COOP_GROUP_MASK_REGIDS
	.align		4
.L_27:
        /*0040*/ 	.byte	0x04, 0x29
        /*0042*/ 	.short	(.L_29 - .L_28)


	//   ....[0]....
.L_28:
        /*0044*/ 	.word	0xffffffff


	//   ....[1]....
        /*0048*/ 	.word	0xffffffff


	//   ....[2]....
        /*004c*/ 	.word	0xffffffff


	//   ....[3]....
        /*0050*/ 	.word	0xffffffff


	//   ....[4]....
        /*0054*/ 	.word	0xffffffff


	//----- nvinfo : EIATTR_COOP_GROUP_INSTR_OFFSETS
	.align		4
.L_29:
        /*0058*/ 	.byte	0x04, 0x28
        /*005a*/ 	.short	(.L_31 - .L_30)


	//   ....[0]....
.L_30:
        /*005c*/ 	.word	0x00000060


	//   ....[1]....
        /*0060*/ 	.word	0x00000070


	//   ....[2]....
        /*0064*/ 	.word	0x00000130


	//   ....[3]....
        /*0068*/ 	.word	0x00000280


	//   ....[4]....
        /*006c*/ 	.word	0x00000f30


	//----- nvinfo : EIATTR_REG_RECONFIG
	.align		4
.L_31:
        /*0070*/ 	.byte	0x01, 0x54
	.zero		2


	//----- nvinfo : EIATTR_SYSCALL_OFFSETS
	.align		4
        /*0074*/ 	.byte	0x04, 0x46
        /*0076*/ 	.short	(.L_33 - .L_32)


	//   ....[0]....
.L_32:
        /*0078*/ 	.word	0x000010f0


	//----- nvinfo : EIATTR_MBARRIER_INSTR_OFFSETS
	.align		4
.L_33:
        /*007c*/ 	.byte	0x04, 0x39
        /*007e*/ 	.short	(.L_35 - .L_34)


	//   ....[0]....
.L_34:
        /*0080*/ 	.word	0x00000230
        /*0084*/ 	.word	0x000000ff
        /*0088*/ 	.word	0x00000000
        /*008c*/ 	.short	0x0100
        /*008e*/ 	.byte	0x08
	.zero		1


	//   ....[1]....
        /*0090*/ 	.word	0x00000240
        /*0094*/ 	.word	0x000000ff
        /*0098*/ 	.word	0x00000010
        /*009c*/ 	.short	0x0100
        /*009e*/ 	.byte	0x08
	.zero		1


	//   ....[2]....
        /*00a0*/ 	.word	0x00000250
        /*00a4*/ 	.word	0x000000ff
        /*00a8*/ 	.word	0x00000008
        /*00ac*/ 	.short	0x0100
        /*00ae*/ 	.byte	0x08
	.zero		1


	//   ....[3]....
        /*00b0*/ 	.word	0x00000260
        /*00b4*/ 	.word	0x000000ff
        /*00b8*/ 	.word	0x00000018
        /*00bc*/ 	.short	0x0100
        /*00be*/ 	.byte	0x08
	.zero		1


	//   ....[4]....
        /*00c0*/ 	.word	0x000004f0
        /*00c4*/ 	.word	0x000000ff
        /*00c8*/ 	.word	0x00000030
        /*00cc*/ 	.short	0x0100
        /*00ce*/ 	.byte	0x06
	.zero		1


	//   ....[5]....
        /*00d0*/ 	.word	0x00000550
        /*00d4*/ 	.word	0x000000ff
        /*00d8*/ 	.word	0x00000038
        /*00dc*/ 	.short	0x0100
        /*00de*/ 	.byte	0x06
	.zero		1


	//   ....[6]....
        /*00e0*/ 	.word	0x00001170
        /*00e4*/ 	.word	0x00000003
        /*00e8*/ 	.word	0x00000000
        /*00ec*/ 	.short	0x010a
        /*00ee*/ 	.byte	0x3f
	.zero		1


	//   ....[7]....
        /*00f0*/ 	.word	0x000011b0
        /*00f4*/ 	.word	0x00000003
        /*00f8*/ 	.word	0x00000000
        /*00fc*/ 	.short	0x010a
        /*00fe*/ 	.byte	0x3f
	.zero		1


	//   ....[8]....
        /*0100*/ 	.word	0x000019a0
        /*0104*/ 	.word	0x000000ff
        /*0108*/ 	.word	0x00000000
        /*010c*/ 	.short	0x010a
        /*010e*/ 	.byte	0x09
	.zero		1


	//   ....[9]....
        /*0110*/ 	.word	0x000019e0
        /*0114*/ 	.word	0x000000ff
        /*0118*/ 	.word	0x00000000
        /*011c*/ 	.short	0x010a
        /*011e*/ 	.byte	0x09
	.zero		1


	//   ....[10]....
        /*0120*/ 	.word	0x00002090
        /*0124*/ 	.word	0x000000ff
        /*0128*/ 	.word	0x00000000
        /*012c*/ 	.short	0x0101
        /*012e*/ 	.byte	0x08
	.zero		1


	//   ....[11]....
        /*0130*/ 	.word	0x00002270
        /*0134*/ 	.word	0x000000ff
        /*0138*/ 	.word	0x00000000
        /*013c*/ 	.short	0x0101
        /*013e*/ 	.byte	0x04
	.zero		1


	//   ....[12]....
        /*0140*/ 	.word	0x0000bb50
        /*0144*/ 	.word	0x0000000c
        /*0148*/ 	.word	0x00000010
        /*014c*/ 	.short	0x010a
        /*014e*/ 	.byte	0x3f
	.zero		1


	//   ....[13]....
        /*0150*/ 	.word	0x0000bfd0
        /*0154*/ 	.word	0x00000005
        /*0158*/ 	.word	0x00000038
        /*015c*/ 	.short	0x0101
        /*015e*/ 	.byte	0x3f
	.zero		1


	//   ....[14]....
        /*0160*/ 	.word	0x0000c6d0
        /*0164*/ 	.word	0x00000007
        /*0168*/ 	.word	0x00000000
        /*016c*/ 	.short	0x010a
        /*016e*/ 	.byte	0x3f
	.zero		1


	//   ....[15]....
        /*0170*/ 	.word	0x0000c750
        /*0174*/ 	.word	0x00000005
        /*0178*/ 	.word	0x00000000
        /*017c*/ 	.short	0x010a
        /*017e*/ 	.byte	0x3f
	.zero		1


	//   ....[16]....
        /*0180*/ 	.word	0x0000c7b0
        /*0184*/ 	.word	0x00000003
        /*0188*/ 	.word	0x00000000
        /*018c*/ 	.short	0x010a
        /*018e*/ 	.byte	0x3f
	.zero		1


	//   ....[17]....
        /*0190*/ 	.word	0x0000c810
        /*0194*/ 	.word	0x00000004
        /*0198*/ 	.word	0x00000000
        /*019c*/ 	.short	0x010a
        /*019e*/ 	.byte	0x3f
	.zero		1


	//   ....[18]....
        /*01a0*/ 	.word	0x0000c8e0
        /*01a4*/ 	.word	0x0000000c
        /*01a8*/ 	.word	0x00000010
        /*01ac*/ 	.short	0x010a
        /*01ae*/ 	.byte	0x3f
	.zero		1


	//   ....[19]....
        /*01b0*/ 	.word	0x0000c9b0
        /*01b4*/ 	.word	0x00000007
        /*01b8*/ 	.word	0x00000000
        /*01bc*/ 	.short	0x010a
        /*01be*/ 	.byte	0x3f
	.zero		1


	//----- nvinfo : EIATTR_NUM_MBARRIERS
	.align		4
.L_35:
        /*01c0*/ 	.byte	0x03, 0x38
        /*01c2*/ 	.short	0x0006


	//----- nvinfo : EIATTR_EXIT_INSTR_OFFSETS
	.align		4
        /*01c4*/ 	.byte	0x04, 0x1c
        /*01c6*/ 	.short	(.L_37 - .L_36)


	//   ....[0]....
.L_36:
        /*01c8*/ 	.word	0x000005a0


	//   ....[1]....
        /*01cc*/ 	.word	0x00000e60


	//   ....[2]....
        /*01d0*/ 	.word	0x0000b1a0


	//   ....[3]....
        /*01d4*/ 	.word	0x0000b7d0


	//   ....[4]....
        /*01d8*/ 	.word	0x0000c7a0


	//----- nvinfo : EIATTR_MAX_THREADS
	.align		4
.L_37:
        /*01dc*/ 	.byte	0x04, 0x05
        /*01de*/ 	.short	(.L_39 - .L_38)
.L_38:
        /*01e0*/ 	.word	0x00000180
        /*01e4*/ 	.word	0x00000001
        /*01e8*/ 	.word	0x00000001


	//----- nvinfo : EIATTR_CRS_STACK_SIZE
	.align		4
.L_39:
        /*01ec*/ 	.byte	0x04, 0x1e
        /*01ee*/ 	.short	(.L_41 - .L_40)
.L_40:
        /*01f0*/ 	.word	0x00000000


	//----- nvinfo : EIATTR_CBANK_PARAM_SIZE
	.align		4
.L_41:
        /*01f4*/ 	.byte	0x03, 0x19
        /*01f6*/ 	.short	0x0470


	//----- nvinfo : EIATTR_PARAM_CBANK
	.align		4
        /*01f8*/ 	.byte	0x04, 0x0a
        /*01fa*/ 	.short	(.L_43 - .L_42)
	.align		4
.L_42:
        /*01fc*/ 	.word	index@(.nv.constant0._ZN7cutlass13device_kernelINS_4gemm6kernel13GemmUniversalIN4cute5tupleIJiiiiEEENS1_10collective13CollectiveMmaINS1_34MainloopSm90TmaGmmaWarpSpecializedILi2ENS5_IJNS4_1CILi1EEESB_SB_EEENS1_35KernelTmaWarpSpecializedCooperativeEEENS5_IJNSA_ILi256EEENSA_ILi128EEESG_EEENS_6half_tENS5_IJlSB_lEEESI_NS5_IJSB_llEEENS4_8TiledMMAINS4_8MMA_AtomIJNS4_4SM904GMMA26MMA_64x128x16_F32F16F16_SSILNSO_5MajorE0ELSQ_1ELNSO_7ScaleInE1ELSR_1EEEEEENS4_6LayoutINS5_IJNSA_ILi2EEESB_SB_EEENS5_IJSB_NSA_ILi0EEESX_EEEEENS5_IJNS4_10UnderscoreES10_S10_EEEEENS4_13SM90_TMA_LOADENS4_14ComposedLayoutINS4_7SwizzleILi3ELi4ELi3EEENS4_18smem_ptr_flag_bitsILi16EEENSU_INS5_IJNSA_ILi8EEENSA_ILi64EEEEEENS5_IJS1A_SB_EEEEEEEvNS4_8identityES13_NS14_IS16_S18_NSU_INS5_IJS1A_S19_EEENS5_IJSB_S1A_EEEEEEEvS1F_EENS_8epilogue10collective6detail29Sm90TmaWarpSpecializedAdapterINS1M_15DefaultEpilogueISI_SJ_SJ_NS1L_6thread17LinearCombinationISI_Li1EffLNS1Q_9ScaleType4KindE0ELNS_15FloatRoundStyleE2ESI_EENS1_15EpilogueDefaultEEEEEvvEEEEvNT_6ParamsE)
        /*0200*/ 	.short	0x0210
        /*0202*/ 	.short	0x0470


	//----- nvinfo : EIATTR_SW_WAR
	.align		4
.L_43:
        /*0204*/ 	.byte	0x04, 0x36
        /*0206*/ 	.short	(.L_45 - .L_44)
.L_44:
        /*0208*/ 	.word	0x00000008
.L_45:


//--------------------- .nv.callgraph             --------------------------
	.section	.nv.callgraph,"",@"SHT_CUDA_CALLGRAPH"
	.align	4
	.sectionentsize	8
	.align		4
        /*0000*/ 	.word	0x00000000
	.align		4
        /*0004*/ 	.word	0xffffffff
	.align		4
        /*0008*/ 	.word	index@(_ZN7cutlass13device_kernelINS_4gemm6kernel13GemmUniversalIN4cute5tupleIJiiiiEEENS1_10collective13CollectiveMmaINS1_34MainloopSm90TmaGmmaWarpSpecializedILi2ENS5_IJNS4_1CILi1EEESB_SB_EEENS1_35KernelTmaWarpSpecializedCooperativeEEENS5_IJNSA_ILi256EEENSA_ILi128EEESG_EEENS_6half_tENS5_IJlSB_lEEESI_NS5_IJSB_llEEENS4_8TiledMMAINS4_8MMA_AtomIJNS4_4SM904GMMA26MMA_64x128x16_F32F16F16_SSILNSO_5MajorE0ELSQ_1ELNSO_7ScaleInE1ELSR_1EEEEEENS4_6LayoutINS5_IJNSA_ILi2EEESB_SB_EEENS5_IJSB_NSA_ILi0EEESX_EEEEENS5_IJNS4_10UnderscoreES10_S10_EEEEENS4_13SM90_TMA_LOADENS4_14ComposedLayoutINS4_7SwizzleILi3ELi4ELi3EEENS4_18smem_ptr_flag_bitsILi16EEENSU_INS5_IJNSA_ILi8EEENSA_ILi64EEEEEENS5_IJS1A_SB_EEEEEEEvNS4_8identityES13_NS14_IS16_S18_NSU_INS5_IJS1A_S19_EEENS5_IJSB_S1A_EEEEEEEvS1F_EENS_8epilogue10collective6detail29Sm90TmaWarpSpecializedAdapterINS1M_15DefaultEpilogueISI_SJ_SJ_NS1L_6thread17LinearCombinationISI_Li1EffLNS1Q_9ScaleType4KindE0ELNS_15FloatRoundStyleE2ESI_EENS1_15EpilogueDefaultEEEEEvvEEEEvNT_6ParamsE)
	.align		4
        /*000c*/ 	.word	index@(__assertfail)
	.align		4
        /*0010*/ 	.word	0x00000000
	.align		4
        /*0014*/ 	.word	0xfffffffe
	.align		4
        /*0018*/ 	.word	0x00000000
	.align		4
        /*001c*/ 	.word	0xfffffffd
	.align		4
        /*0020*/ 	.word	0x00000000
	.align		4
        /*0024*/ 	.word	0xfffffffc


//--------------------- .nv.constant4             --------------------------
	.section	.nv.constant4,"a",@progbits
	.align	8
	.align		8
.nv.constant4:
        /*0000*/ 	.dword	__assertfail
	.align		8
        /*0008*/ 	.dword	__unnamed_1
	.align		8
        /*0010*/ 	.dword	_ZN40_INTERNAL_f5888eab_4_k_cu_a3432142_257904cuda3std3__45__cpo5beginE
	.align		8
        /*0018*/ 	.dword	_ZN40_INTERNAL_f5888eab_4_k_cu_a3432142_257904cuda3std3__45__cpo3endE
	.align		8
        /*0020*/ 	.dword	_ZN40_INTERNAL_f5888eab_4_k_cu_a3432142_257904cuda3std3__45__cpo6cbeginE
	.align		8
        /*0028*/ 	.dword	_ZN40_INTERNAL_f5888eab_4_k_cu_a3432142_257904cuda3std3__45__cpo4cendE
	.align		8
        /*0030*/ 	.dword	_ZN40_INTERNAL_f5888eab_4_k_cu_a3432142_257904cuda3std3__442_GLOBAL__N__f5888eab_4_k_cu_a3432142_257906ignoreE
	.align		8
        /*0038*/ 	.dword	_ZN40_INTERNAL_f5888eab_4_k_cu_a3432142_257904cuda3std3__419piecewise_constructE
	.align		8
        /*0040*/ 	.dword	_ZN40_INTERNAL_f5888eab_4_k_cu_a3432142_257904cuda3std3__48in_placeE
	.align		8
        /*0048*/ 	.dword	_ZN40_INTERNAL_f5888eab_4_k_cu_a3432142_257904cuda3std6ranges3__45__cpo4swapE
	.align		8
        /*0050*/ 	.dword	_ZN40_INTERNAL_f5888eab_4_k_cu_a3432142_257904cuda3std6ranges3__45__cpo9iter_moveE
	.align		8
        /*0058*/ 	.dword	_ZN40_INTERNAL_f5888eab_4_k_cu_a3432142_257904cute7productE
	.align		8
        /*0060*/ 	.dword	_ZN40_INTERNAL_f5888eab_4_k_cu_a3432142_257904cute1_E
	.align		8
        /*0068*/ 	.dword	$str$22
	.align		8
        /*0070*/ 	.dword	$str$23


//--------------------- .text._ZN7cutlass13device_kernelINS_4gemm6kernel13GemmUniversalIN4cute5tupleIJiiiiEEENS1_10collective13CollectiveMmaINS1_34MainloopSm90TmaGmmaWarpSpecializedILi2ENS5_IJNS4_1CILi1EEESB_SB_EEENS1_35KernelTmaWarpSpecializedCooperativeEEENS5_IJNSA_ILi256EEENSA_ILi128EEESG_EEENS_6half_tENS5_IJlSB_lEEESI_NS5_IJSB_llEEENS4_8TiledMMAINS4_8MMA_AtomIJNS4_4SM904GMMA26MMA_64x128x16_F32F16F16_SSILNSO_5MajorE0ELSQ_1ELNSO_7ScaleInE1ELSR_1EEEEEENS4_6LayoutINS5_IJNSA_ILi2EEESB_SB_EEENS5_IJSB_NSA_ILi0EEESX_EEEEENS5_IJNS4_10UnderscoreES10_S10_EEEEENS4_13SM90_TMA_LOADENS4_14ComposedLayoutINS4_7SwizzleILi3ELi4ELi3EEENS4_18smem_ptr_flag_bitsILi16EEENSU_INS5_IJNSA_ILi8EEENSA_ILi64EEEEEENS5_IJS1A_SB_EEEEEEEvNS4_8identityES13_NS14_IS16_S18_NSU_INS5_IJS1A_S19_EEENS5_IJSB_S1A_EEEEEEEvS1F_EENS_8epilogue10collective6detail29Sm90TmaWarpSpecializedAdapterINS1M_15DefaultEpilogueISI_SJ_SJ_NS1L_6thread17LinearCombinationISI_Li1EffLNS1Q_9ScaleType4KindE0ELNS_15FloatRoundStyleE2ESI_EENS1_15EpilogueDefaultEEEEEvvEEEEvNT_6ParamsE --------------------------
	.section	.text._ZN7cutlass13device_kernelINS_4gemm6kernel13GemmUniversalIN4cute5tupleIJiiiiEEENS1_10collective13CollectiveMmaINS1_34MainloopSm90TmaGmmaWarpSpecializedILi2ENS5_IJNS4_1CILi1EEESB_SB_EEENS1_35KernelTmaWarpSpecializedCooperativeEEENS5_IJNSA_ILi256EEENSA_ILi128EEESG_EEENS_6half_tENS5_IJlSB_lEEESI_NS5_IJSB_llEEENS4_8TiledMMAINS4_8MMA_AtomIJNS4_4SM904GMMA26MMA_64x128x16_F32F16F16_SSILNSO_5MajorE0ELSQ_1ELNSO_7ScaleInE1ELSR_1EEEEEENS4_6LayoutINS5_IJNSA_ILi2EEESB_SB_EEENS5_IJSB_NSA_ILi0EEESX_EEEEENS5_IJNS4_10UnderscoreES10_S10_EEEEENS4_13SM90_TMA_LOADENS4_14ComposedLayoutINS4_7SwizzleILi3ELi4ELi3EEENS4_18smem_ptr_flag_bitsILi16EEENSU_INS5_IJNSA_ILi8EEENSA_ILi64EEEEEENS5_IJS1A_SB_EEEEEEEvNS4_8identityES13_NS14_IS16_S18_NSU_INS5_IJS1A_S19_EEENS5_IJSB_S1A_EEEEEEEvS1F_EENS_8epilogue10collective6detail29Sm90TmaWarpSpecializedAdapterINS1M_15DefaultEpilogueISI_SJ_SJ_NS1L_6thread17LinearCombinationISI_Li1EffLNS1Q_9ScaleType4KindE0ELNS_15FloatRoundStyleE2ESI_EENS1_15EpilogueDefaultEEEEEvvEEEEvNT_6ParamsE,"ax",@progbits
	.align	128
.text._ZN7cutlass13device_kernelINS_4gemm6kernel13GemmUniversalIN4cute5tupleIJiiiiEEENS1_10collective13CollectiveMmaINS1_34MainloopSm90TmaGmmaWarpSpecializedILi2ENS5_IJNS4_1CILi1EEESB_SB_EEENS1_35KernelTmaWarpSpecializedCooperativeEEENS5_IJNSA_ILi256EEENSA_ILi128EEESG_EEENS_6half_tENS5_IJlSB_lEEESI_NS5_IJSB_llEEENS4_8TiledMMAINS4_8MMA_AtomIJNS4_4SM904GMMA26MMA_64x128x16_F32F16F16_SSILNSO_5MajorE0ELSQ_1ELNSO_7ScaleInE1ELSR_1EEEEEENS4_6LayoutINS5_IJNSA_ILi2EEESB_SB_EEENS5_IJSB_NSA_ILi0EEESX_EEEEENS5_IJNS4_10UnderscoreES10_S10_EEEEENS4_13SM90_TMA_LOADENS4_14ComposedLayoutINS4_7SwizzleILi3ELi4ELi3EEENS4_18smem_ptr_flag_bitsILi16EEENSU_INS5_IJNSA_ILi8EEENSA_ILi64EEEEEENS5_IJS1A_SB_EEEEEEEvNS4_8identityES13_NS14_IS16_S18_NSU_INS5_IJS1A_S19_EEENS5_IJSB_S1A_EEEEEEEvS1F_EENS_8epilogue10collective6detail29Sm90TmaWarpSpecializedAdapterINS1M_15DefaultEpilogueISI_SJ_SJ_NS1L_6thread17LinearCombinationISI_Li1EffLNS1Q_9ScaleType4KindE0ELNS_15FloatRoundStyleE2ESI_EENS1_15EpilogueDefaultEEEEEvvEEEEvNT_6ParamsE:
        .type           _ZN7cutlass13device_kernelINS_4gemm6kernel13GemmUniversalIN4cute5tupleIJiiiiEEENS1_10collective13CollectiveMmaINS1_34MainloopSm90TmaGmmaWarpSpecializedILi2ENS5_IJNS4_1CILi1EEESB_SB_EEENS1_35KernelTmaWarpSpecializedCooperativeEEENS5_IJNSA_ILi256EEENSA_ILi128EEESG_EEENS_6half_tENS5_IJlSB_lEEESI_NS5_IJSB_llEEENS4_8TiledMMAINS4_8MMA_AtomIJNS4_4SM904GMMA26MMA_64x128x16_F32F16F16_SSILNSO_5MajorE0ELSQ_1ELNSO_7ScaleInE1ELSR_1EEEEEENS4_6LayoutINS5_IJNSA_ILi2EEESB_SB_EEENS5_IJSB_NSA_ILi0EEESX_EEEEENS5_IJNS4_10UnderscoreES10_S10_EEEEENS4_13SM90_TMA_LOADENS4_14ComposedLayoutINS4_7SwizzleILi3ELi4ELi3EEENS4_18smem_ptr_flag_bitsILi16EEENSU_INS5_IJNSA_ILi8EEENSA_ILi64EEEEEENS5_IJS1A_SB_EEEEEEEvNS4_8identityES13_NS14_IS16_S18_NSU_INS5_IJS1A_S19_EEENS5_IJSB_S1A_EEEEEEEvS1F_EENS_8epilogue10collective6detail29Sm90TmaWarpSpecializedAdapterINS1M_15DefaultEpilogueISI_SJ_SJ_NS1L_6thread17LinearCombinationISI_Li1EffLNS1Q_9ScaleType4KindE0ELNS_15FloatRoundStyleE2ESI_EENS1_15EpilogueDefaultEEEEEvvEEEEvNT_6ParamsE,@function
        .size           _ZN7cutlass13device_kernelINS_4gemm6kernel13GemmUniversalIN4cute5tupleIJiiiiEEENS1_10collective13CollectiveMmaINS1_34MainloopSm90TmaGmmaWarpSpecializedILi2ENS5_IJNS4_1CILi1EEESB_SB_EEENS1_35KernelTmaWarpSpecializedCooperativeEEENS5_IJNSA_ILi256EEENSA_ILi128EEESG_EEENS_6half_tENS5_IJlSB_lEEESI_NS5_IJSB_llEEENS4_8TiledMMAINS4_8MMA_AtomIJNS4_4SM904GMMA26MMA_64x128x16_F32F16F16_SSILNSO_5MajorE0ELSQ_1ELNSO_7ScaleInE1ELSR_1EEEEEENS4_6LayoutINS5_IJNSA_ILi2EEESB_SB_EEENS5_IJSB_NSA_ILi0EEESX_EEEEENS5_IJNS4_10UnderscoreES10_S10_EEEEENS4_13SM90_TMA_LOADENS4_14ComposedLayoutINS4_7SwizzleILi3ELi4ELi3EEENS4_18smem_ptr_flag_bitsILi16EEENSU_INS5_IJNSA_ILi8EEENSA_ILi64EEEEEENS5_IJS1A_SB_EEEEEEEvNS4_8identityES13_NS14_IS16_S18_NSU_INS5_IJS1A_S19_EEENS5_IJSB_S1A_EEEEEEEvS1F_EENS_8epilogue10collective6detail29Sm90TmaWarpSpecializedAdapterINS1M_15DefaultEpilogueISI_SJ_SJ_NS1L_6thread17LinearCombinationISI_Li1EffLNS1Q_9ScaleType4KindE0ELNS_15FloatRoundStyleE2ESI_EENS1_15EpilogueDefaultEEEEEvvEEEEvNT_6ParamsE,(.L_x_316 - _ZN7cutlass13device_kernelINS_4gemm6kernel13GemmUniversalIN4cute5tupleIJiiiiEEENS1_10collective13CollectiveMmaINS1_34MainloopSm90TmaGmmaWarpSpecializedILi2ENS5_IJNS4_1CILi1EEESB_SB_EEENS1_35KernelTmaWarpSpecializedCooperativeEEENS5_IJNSA_ILi256EEENSA_ILi128EEESG_EEENS_6half_tENS5_IJlSB_lEEESI_NS5_IJSB_llEEENS4_8TiledMMAINS4_8MMA_AtomIJNS4_4SM904GMMA26MMA_64x128x16_F32F16F16_SSILNSO_5MajorE0ELSQ_1ELNSO_7ScaleInE1ELSR_1EEEEEENS4_6LayoutINS5_IJNSA_ILi2EEESB_SB_EEENS5_IJSB_NSA_ILi0EEESX_EEEEENS5_IJNS4_10UnderscoreES10_S10_EEEEENS4_13SM90_TMA_LOADENS4_14ComposedLayoutINS4_7SwizzleILi3ELi4ELi3EEENS4_18smem_ptr_flag_bitsILi16EEENSU_INS5_IJNSA_ILi8EEENSA_ILi64EEEEEENS5_IJS1A_SB_EEEEEEEvNS4_8identityES13_NS14_IS16_S18_NSU_INS5_IJS1A_S19_EEENS5_IJSB_S1A_EEEEEEEvS1F_EENS_8epilogue10collective6detail29Sm90TmaWarpSpecializedAdapterINS1M_15DefaultEpilogueISI_SJ_SJ_NS1L_6thread17LinearCombinationISI_Li1EffLNS1Q_9ScaleType4KindE0ELNS_15FloatRoundStyleE2ESI_EENS1_15EpilogueDefaultEEEEEvvEEEEvNT_6ParamsE)
        .other          _ZN7cutlass13device_kernelINS_4gemm6kernel13GemmUniversalIN4cute5tupleIJiiiiEEENS1_10collective13CollectiveMmaINS1_34MainloopSm90TmaGmmaWarpSpecializedILi2ENS5_IJNS4_1CILi1EEESB_SB_EEENS1_35KernelTmaWarpSpecializedCooperativeEEENS5_IJNSA_ILi256EEENSA_ILi128EEESG_EEENS_6half_tENS5_IJlSB_lEEESI_NS5_IJSB_llEEENS4_8TiledMMAINS4_8MMA_AtomIJNS4_4SM904GMMA26MMA_64x128x16_F32F16F16_SSILNSO_5MajorE0ELSQ_1ELNSO_7ScaleInE1ELSR_1EEEEEENS4_6LayoutINS5_IJNSA_ILi2EEESB_SB_EEENS5_IJSB_NSA_ILi0EEESX_EEEEENS5_IJNS4_10UnderscoreES10_S10_EEEEENS4_13SM90_TMA_LOADENS4_14ComposedLayoutINS4_7SwizzleILi3ELi4ELi3EEENS4_18smem_ptr_flag_bitsILi16EEENSU_INS5_IJNSA_ILi8EEENSA_ILi64EEEEEENS5_IJS1A_SB_EEEEEEEvNS4_8identityES13_NS14_IS16_S18_NSU_INS5_IJS1A_S19_EEENS5_IJSB_S1A_EEEEEEEvS1F_EENS_8epilogue10collective6detail29Sm90TmaWarpSpecializedAdapterINS1M_15DefaultEpilogueISI_SJ_SJ_NS1L_6thread17LinearCombinationISI_Li1EffLNS1Q_9ScaleType4KindE0ELNS_15FloatRoundStyleE2ESI_EENS1_15EpilogueDefaultEEEEEvvEEEEvNT_6ParamsE,@"STO_CUDA_ENTRY STV_DEFAULT"
_ZN7cutlass13device_kernelINS_4gemm6kernel13GemmUniversalIN4cute5tupleIJiiiiEEENS1_10collective13CollectiveMmaINS1_34MainloopSm90TmaGmmaWarpSpecializedILi2ENS5_IJNS4_1CILi1EEESB_SB_EEENS1_35KernelTmaWarpSpecializedCooperativeEEENS5_IJNSA_ILi256EEENSA_ILi128EEESG_EEENS_6half_tENS5_IJlSB_lEEESI_NS5_IJSB_llEEENS4_8TiledMMAINS4_8MMA_AtomIJNS4_4SM904GMMA26MMA_64x128x16_F32F16F16_SSILNSO_5MajorE0ELSQ_1ELNSO_7ScaleInE1ELSR_1EEEEEENS4_6LayoutINS5_IJNSA_ILi2EEESB_SB_EEENS5_IJSB_NSA_ILi0EEESX_EEEEENS5_IJNS4_10UnderscoreES10_S10_EEEEENS4_13SM90_TMA_LOADENS4_14ComposedLayoutINS4_7SwizzleILi3ELi4ELi3EEENS4_18smem_ptr_flag_bitsILi16EEENSU_INS5_IJNSA_ILi8EEENSA_ILi64EEEEEENS5_IJS1A_SB_EEEEEEEvNS4_8identityES13_NS14_IS16_S18_NSU_INS5_IJS1A_S19_EEENS5_IJSB_S1A_EEEEEEEvS1F_EENS_8epilogue10collective6detail29Sm90TmaWarpSpecializedAdapterINS1M_15DefaultEpilogueISI_SJ_SJ_NS1L_6thread17LinearCombinationISI_Li1EffLNS1Q_9ScaleType4KindE0ELNS_15FloatRoundStyleE2ESI_EENS1_15EpilogueDefaultEEEEEvvEEEEvNT_6ParamsE:
[----:B------:R-:W0:Y:S01]  /*0000*/  LDC R1, c[0x0][0x28] ;  /* 0x00000a00ff017b82 */ /* 0x000e220000000800 */
[----:B------:R-:W1:Y:S01]  /*0010*/  S2R R18, SR_TID.X ;  /* 0x0000000000127919 */ /* 0x000e620000002100 */
[----:B------:R-:W-:Y:S01]  /*0020*/  ELECT P0, URZ, PT ;  /* 0x00000000003f782f */ /* 0x000fe20003800000 */
[----:B------:R-:W-:Y:S01]  /*0030*/  BSSY B0, `(.L_x_0) ;  /* 0x000000f000007945 */ /* 0x000fe20003800000 */
[--C-:B-1----:R-:W-:Y:S02]  /*0040*/  SHF.R.U32.HI R0, RZ, 0x5, R18.reuse ;  /* 0x00000005ff007819 */ /* 0x102fe40000011612 */
[----:B------:R-:W-:-:S03]  /*0050*/  SHF.R.U32.HI R22, RZ, 0x7, R18 ;  /* 0x00000007ff167819 */ /* 0x000fc60000011612 */
[----:B------:R-:W1:Y:S04]  /*0060*/  SHFL.IDX PT, R5, R0, RZ, 0x1f ;  /* 0x00001fff00057589 */ /* 0x000e6800000e0000 */
[----:B------:R2:W3:Y:S01]  /*0070*/  SHFL.IDX PT, R8, R22, RZ, 0x1f ;  /* 0x00001fff16087589 */ /* 0x0004e200000e0000 */
[----:B-1----:R-:W-:-:S13]  /*0080*/  ISETP.NE.OR P0, PT, R5, RZ, !P0 ;  /* 0x000000ff0500720c */ /* 0x002fda0004705670 */
[----:B0-23--:R-:W-:Y:S05]  /*0090*/  @P0 BRA `(.L_x_1) ;  /* 0x0000000000200947 */ /* 0x00dfea0003800000 */
[----:B------:R-:W-:Y:S02]  /*00a0*/  ULDC.64 UR4, c[0x0][0x198] ;  /* 0x0000660000047ab9 */ /* 0x000fe40000000a00 */
[----:B------:R-:W-:Y:S02]  /*00b0*/  UIADD3 UR6, UP0, UR4, 0xf0, URZ ;  /* 0x000000f004067890 */ /* 0x000fe4000ff1e03f */
[----:B------:R-:W-:Y:S02]  /*00c0*/  UIADD3 UR4, UP1, UR4, 0x1f0, URZ ;  /* 0x000001f004047890 */ /* 0x000fe4000ff3e03f */
[----:B------:R-:W-:Y:S02]  /*00d0*/  UIADD3.X UR7, URZ, UR5, URZ, UP0, !UPT ;  /* 0x000000053f077290 */ /* 0x000fe400087fe43f */
[----:B------:R-:W-:-:S07]  /*00e0*/  UIADD3.X UR5, URZ, UR5, URZ, UP1, !UPT ;  /* 0x000000053f057290 */ /* 0x000fce0008ffe43f */
[----:B------:R0:W-:Y:S02]  /*00f0*/  UTMACCTL.PF [UR6] ;  /* 0x00000000060079b9 */ /* 0x0001e40008040000 */
[----:B------:R0:W-:Y:S02]  /*0100*/  UTMACCTL.PF [UR4] ;  /* 0x00000000040079b9 */ /* 0x0001e40008040000 */
[----:B0-----:R-:W-:Y:S01]  /*0110*/  NOP ;  /* 0x0000000000007918 */ /* 0x001fe20000000000 */
.L_x_1:
[----:B------:R-:W-:Y:S05]  /*0120*/  BSYNC B0 ;  /* 0x0000000000007941 */ /* 0x000fea0003800000 */
.L_x_0:
[----:B------:R-:W0:Y:S02]  /*0130*/  SHFL.IDX PT, R2, R0, RZ, 0x1f ;  /* 0x00001fff00027589 */ /* 0x000e2400000e0000 */
[----:B0-----:R-:W-:-:S13]  /*0140*/  ISETP.NE.AND P0, PT, R2, RZ, PT ;  /* 0x000000ff0200720c */ /* 0x001fda0003f05270 */
[----:B------:R-:W-:Y:S05]  /*0150*/  @P0 BRA `(.L_x_2) ;  /* 0x0000000000480947 */ /* 0x000fea0003800000 */
[----:B------:R-:W0:Y:S01]  /*0160*/  S2UR UR8, SR_CgaCtaId ;  /* 0x00000000000879c3 */ /* 0x000e220000008800 */
[----:B------:R-:W-:Y:S01]  /*0170*/  UMOV UR4, 0x400 ;  /* 0x0000040000047882 */ /* 0x000fe20000000000 */
[----:B------:R-:W-:Y:S01]  /*0180*/  UMOV UR5, 0x1 ;  /* 0x0000000100057882 */ /* 0x000fe20000000000 */
[----:B------:R-:W-:Y:S01]  /*0190*/  UMOV UR6, 0x100 ;  /* 0x0000010000067882 */ /* 0x000fe20000000000 */
[----:B------:R-:W-:Y:S01]  /*01a0*/  ELECT P0, URZ, PT ;  /* 0x00000000003f782f */ /* 0x000fe20003800000 */
[----:B------:R-:W-:-:S04]  /*01b0*/  UIADD3 UR6, -UR6, 0x100000, URZ ;  /* 0x0010000006067890 */ /* 0x000fc8000fffe13f */
[----:B------:R-:W-:Y:S02]  /*01c0*/  USHF.L.U32 UR7, UR6, 0xb, URZ ;  /* 0x0000000b06077899 */ /* 0x000fe4000800063f */
[----:B------:R-:W-:Y:S02]  /*01d0*/  USHF.L.U32 UR6, UR6, 0x1, URZ ;  /* 0x0000000106067899 */ /* 0x000fe4000800063f */
[----:B0-----:R-:W-:Y:S02]  /*01e0*/  ULEA UR8, UR8, UR4, 0x18 ;  /* 0x0000000408087291 */ /* 0x001fe4000f8ec03f */
[----:B------:R-:W-:-:S04]  /*01f0*/  UIADD3 UR4, -UR5, 0x100000, URZ ;  /* 0x0010000005047890 */ /* 0x000fc8000fffe13f */
[----:B------:R-:W-:Y:S02]  /*0200*/  USHF.L.U32 UR5, UR4, 0xb, URZ ;  /* 0x0000000b04057899 */ /* 0x000fe4000800063f */
[----:B------:R-:W-:Y:S01]  /*0210*/  USHF.L.U32 UR4, UR4, 0x1, URZ ;  /* 0x0000000104047899 */ /* 0x000fe2000800063f */
[----:B------:R-:W0:Y:S11]  /*0220*/  FENCE.VIEW.ASYNC.S ;  /* 0x00000000000073c6 */ /* 0x000e360000000000 */
[----:B0-----:R0:W1:Y:S01]  /*0230*/  SYNCS.EXCH.64 URZ, [UR8], UR4 ;  /* 0x00000004083f75b2 */ /* 0x0010620008000100 */
[----:B------:R0:W2:Y:S01]  /*0240*/  SYNCS.EXCH.64 URZ, [UR8+0x10], UR6 ;  /* 0x00001006083f75b2 */ /* 0x0000a20008000100 */
[----:B------:R0:W3:Y:S01]  /*0250*/  SYNCS.EXCH.64 URZ, [UR8+0x8], UR4 ;  /* 0x00000804083f75b2 */ /* 0x0000e20008000100 */
[----:B------:R0:W4:Y:S01]  /*0260*/  SYNCS.EXCH.64 URZ, [UR8+0x18], UR6 ;  /* 0x00001806083f75b2 */ /* 0x0001220008000100 */
[----:B------:R-:W-:Y:S01]  /*0270*/  NOP ;  /* 0x0000000000007918 */ /* 0x000fe20000000000 */
.L_x_2:
[----:B------:R-:W5:Y:S01]  /*0280*/  SHFL.IDX PT, R0, R0, RZ, 0x1f ;  /* 0x00001fff00007589 */ /* 0x000f6200000e0000 */
[----:B------:R-:W1:Y:S01]  /*0290*/  LDC R2, c[0x0][0x65c] ;  /* 0x00019700ff027b82 */ /* 0x000e620000000800 */
[----:B------:R-:W-:Y:S02]  /*02a0*/  ELECT P0, URZ, PT ;  /* 0x00000000003f782f */ /* 0x000fe40003800000 */
[----:B------:R-:W-:Y:S01]  /*02b0*/  SHF.R.S32.HI R6, RZ, 0x1f, R5 ;  /* 0x0000001fff067819 */ /* 0x000fe20000011405 */
[----:B------:R-:W2:Y:S01]  /*02c0*/  S2R R3, SR_CTAID.Y ;  /* 0x0000000000037919 */ /* 0x000ea20000002600 */
[----:B0-----:R-:W-:Y:S01]  /*02d0*/  UMOV UR4, 0x20 ;  /* 0x0000002000047882 */ /* 0x001fe20000000000 */
[----:B------:R-:W-:Y:S01]  /*02e0*/  ISETP.NE.AND P2, PT, R8, RZ, PT ;  /* 0x000000ff0800720c */ /* 0x000fe20003f45270 */
[----:B------:R-:W-:Y:S01]  /*02f0*/  NOP ;  /* 0x0000000000007918 */ /* 0x000fe20000000000 */
[----:B------:R-:W0:Y:S01]  /*0300*/  S2R R4, SR_CTAID.X ;  /* 0x0000000000047919 */ /* 0x000e220000002500 */
[----:B------:R-:W-:Y:S01]  /*0310*/  LEA.HI R6, R6, R5, RZ, 0x2 ;  /* 0x0000000506067211 */ /* 0x000fe200078f10ff */
[----:B------:R-:W-:Y:S01]  /*0320*/  NOP ;  /* 0x0000000000007918 */ /* 0x000fe20000000000 */
[----:B-----5:R-:W-:-:S02]  /*0330*/  ISETP.NE.OR P0, PT, R0, RZ, !P0 ;  /* 0x000000ff0000720c */ /* 0x020fc40004705670 */
[----:B-1----:R-:W-:-:S04]  /*0340*/  ISETP.NE.AND P3, PT, R2, 0x1, PT ;  /* 0x000000010200780c */ /* 0x002fc80003f65270 */
[----:B------:R-:W-:Y:S02]  /*0350*/  P2R R0, PR, RZ, 0x8 ;  /* 0x00000008ff007803 */ /* 0x000fe40000000000 */
[----:B------:R-:W-:-:S05]  /*0360*/  LOP3.LUT R0, R6, 0xfffffffc, RZ, 0xc0, !PT ;  /* 0xfffffffc06007812 */ /* 0x000fca00078ec0ff */
[----:B------:R-:W-:Y:S01]  /*0370*/  VOTEU.ALL UP0, P0 ;  /* 0x00000000003f7886 */ /* 0x000fe20000000000 */
[----:B------:R-:W-:Y:S01]  /*0380*/  IMAD.IADD R0, R5, 0x1, -R0 ;  /* 0x0000000105007824 */ /* 0x000fe200078e0a00 */
[----:B------:R-:W0:Y:S01]  /*0390*/  @P3 LDC R17, c[0x0][0x10] ;  /* 0x00000400ff113b82 */ /* 0x000e220000000800 */
[----:B------:R-:W-:Y:S01]  /*03a0*/  VOTEU.ALL UP1, P0 ;  /* 0x00000000003f7886 */ /* 0x000fe20000020000 */
[----:B--2---:R-:W-:Y:S01]  /*03b0*/  @P3 IMAD.MOV.U32 R6, RZ, RZ, R3 ;  /* 0x000000ffff063224 */ /* 0x004fe200078e0003 */
[----:B------:R-:W-:Y:S01]  /*03c0*/  @!UP0 UMOV UR6, 0x400 ;  /* 0x0000040000068882 */ /* 0x000fe20000000000 */
[----:B------:R-:W-:-:S04]  /*03d0*/  @!UP0 UIADD3 UR4, -UR4, 0x100000, URZ ;  /* 0x0010000004048890 */ /* 0x000fc8000fffe13f */
[----:B------:R-:W-:Y:S02]  /*03e0*/  @!UP0 USHF.L.U32 UR5, UR4, 0xb, URZ ;  /* 0x0000000b04058899 */ /* 0x000fe4000800063f */
[----:B------:R-:W-:Y:S01]  /*03f0*/  @!UP0 USHF.L.U32 UR4, UR4, 0x1, URZ ;  /* 0x0000000104048899 */ /* 0x000fe2000800063f */
[----:B------:R-:W-:Y:S02]  /*0400*/  @P3 IMAD.MOV.U32 R7, RZ, RZ, RZ ;  /* 0x000000ffff073224 */ /* 0x000fe400078e00ff */
[----:B------:R-:W-:Y:S01]  /*0410*/  IMAD.MOV.U32 R5, RZ, RZ, RZ ;  /* 0x000000ffff057224 */ /* 0x000fe200078e00ff */
[----:B------:R-:W1:Y:S01]  /*0420*/  @!UP0 S2UR UR7, SR_CgaCtaId ;  /* 0x00000000000789c3 */ /* 0x000e620000008800 */
[----:B------:R-:W-:-:S07]  /*0430*/  @P3 IMAD.MOV.U32 R11, RZ, RZ, RZ ;  /* 0x000000ffff0b3224 */ /* 0x000fce00078e00ff */
[----:B------:R-:W2:Y:S01]  /*0440*/  @!P3 LDC R9, c[0x0][0xc] ;  /* 0x00000300ff09bb82 */ /* 0x000ea20000000800 */
[----:B0-----:R-:W-:-:S05]  /*0450*/  @P3 IMAD.WIDE.U32 R16, R4, R17, R6 ;  /* 0x0000001104103225 */ /* 0x001fca00078e0006 */
[----:B------:R-:W-:Y:S01]  /*0460*/  @P3 IADD3 R17, R17, R11, RZ ;  /* 0x0000000b11113210 */ /* 0x000fe20007ffe0ff */
[----:B-1----:R-:W-:Y:S01]  /*0470*/  @!UP0 ULEA UR6, UR7, UR6, 0x18 ;  /* 0x0000000607068291 */ /* 0x002fe2000f8ec03f */
[----:B------:R-:W-:Y:S01]  /*0480*/  VOTEU.ALL UP0, P0 ;  /* 0x00000000003f7886 */ /* 0x000fe20000000000 */
[----:B------:R-:W-:-:S04]  /*0490*/  ISETP.NE.AND P0, PT, R0, 0x3, PT ;  /* 0x000000030000780c */ /* 0x000fc80003f05270 */
[----:B------:R-:W-:Y:S01]  /*04a0*/  ISETP.EQ.OR P0, PT, R0, RZ, !P0 ;  /* 0x000000ff0000720c */ /* 0x000fe20004702670 */
[----:B--2---:R-:W-:-:S03]  /*04b0*/  @!P3 IMAD.WIDE.U32 R6, R9, R3, R4 ;  /* 0x000000030906b225 */ /* 0x004fc600078e0004 */
[C---:B------:R-:W-:Y:S01]  /*04c0*/  ISETP.EQ.AND P0, PT, R8.reuse, RZ, P0 ;  /* 0x000000ff0800720c */ /* 0x040fe20000702270 */
[----:B------:R-:W-:Y:S01]  /*04d0*/  VIADD R8, R8, 0xffffffff ;  /* 0xffffffff08087836 */ /* 0x000fe20000000000 */
[----:B------:R-:W0:Y:S02]  /*04e0*/  FENCE.VIEW.ASYNC.S ;  /* 0x00000000000073c6 */ /* 0x000e240000000000 */
[----:B0-----:R0:W3:Y:S01]  /*04f0*/  @!UP0 SYNCS.EXCH.64 URZ, [UR6+0x30], UR4 ;  /* 0x00003004063f85b2 */ /* 0x0010e20008000100 */
[----:B------:R-:W-:Y:S01]  /*0500*/  @!P3 IMAD.MOV.U32 R16, RZ, RZ, R6 ;  /* 0x000000ffff10b224 */ /* 0x000fe200078e0006 */
[----:B------:R-:W-:Y:S01]  /*0510*/  SEL R19, RZ, 0x1, !P0 ;  /* 0x00000001ff137807 */ /* 0x000fe20004000000 */
[----:B------:R-:W-:Y:S01]  /*0520*/  @!P3 IMAD.MOV.U32 R17, RZ, RZ, R7 ;  /* 0x000000ffff11b224 */ /* 0x000fe200078e0007 */
[----:B------:R-:W-:-:S04]  /*0530*/  ISETP.GE.U32.AND P1, PT, R8, 0x2, PT ;  /* 0x000000020800780c */ /* 0x000fc80003f26070 */
[----:B------:R-:W-:Y:S01]  /*0540*/  SEL R19, R19, 0x2, P1 ;  /* 0x0000000213137807 */ /* 0x000fe20000800000 */
[----:B------:R0:W3:Y:S01]  /*0550*/  @!UP1 SYNCS.EXCH.64 URZ, [UR6+0x38], UR4 ;  /* 0x00003804063f95b2 */ /* 0x0000e20008000100 */
[----:B------:R-:W-:Y:S01]  /*0560*/  NOP ;  /* 0x0000000000007918 */ /* 0x000fe20000000000 */
[----:B---34-:R-:W-:Y:S06]  /*0570*/  BAR.SYNC.DEFER_BLOCKING 0x0 ;  /* 0x0000000000007b1d */ /* 0x018fec0000010000 */
[----:B------:R-:W-:Y:S05]  /*0580*/  @!P2 BRA `(.L_x_3) ;  /* 0x000000ac0008a947 */ /* 0x000fea0003800000 */
[----:B------:R-:W-:-:S13]  /*0590*/  ISETP.GT.U32.AND P0, PT, R8, 0x1, PT ;  /* 0x000000010800780c */ /* 0x000fda0003f04070 */
[----:B0-----:R-:W-:Y:S05]  /*05a0*/  @P0 EXIT ;  /* 0x000000000000094d */ /* 0x001fea0003800000 */
[----:B------:R-:W-:Y:S01]  /*05b0*/  ULDC.64 UR4, c[0x0][0x650] ;  /* 0x0001940000047ab9 */ /* 0x000fe20000000a00 */
[----:B------:R-:W-:Y:S01]  /*05c0*/  PRMT R0, RZ, 0x7610, R0 ;  /* 0x00007610ff007816 */ /* 0x000fe20000000000 */
[----:B------:R-:W-:Y:S01]  /*05d0*/  IMAD.MOV.U32 R152, RZ, RZ, -0x1 ;  /* 0xffffffffff987424 */ /* 0x000fe200078e00ff */
[----:B------:R-:W-:Y:S01]  /*05e0*/  ISETP.GE.U32.AND P0, PT, R16, UR4, PT ;  /* 0x0000000410007c0c */ /* 0x000fe2000bf06070 */
[----:B------:R-:W-:Y:S02]  /*05f0*/  IMAD.MOV.U32 R153, RZ, RZ, -0x1 ;  /* 0xffffffffff997424 */ /* 0x000fe400078e00ff */
[----:B------:R-:W-:Y:S01]  /*0600*/  IMAD.MOV.U32 R23, RZ, RZ, -0x1 ;  /* 0xffffffffff177424 */ /* 0x000fe200078e00ff */
[----:B------:R-:W-:-:S13]  /*0610*/  ISETP.GE.U32.AND.EX P0, PT, R17, UR5, PT, P0 ;  /* 0x0000000511007c0c */ /* 0x000fda000bf06100 */
[----:B------:R-:W-:Y:S05]  /*0620*/  @P0 BRA `(.L_x_4) ;  /* 0x0000000400540947 */ /* 0x000fea0003800000 */
[----:B------:R-:W0:Y:S01]  /*0630*/  LDC.64 R14, c[0x0][0x628] ;  /* 0x00018a00ff0e7b82 */ /* 0x000e220000000a00 */
[----:B------:R-:W-:Y:S01]  /*0640*/  IMAD.MOV.U32 R6, RZ, RZ, R16 ;  /* 0x000000ffff067224 */ /* 0x000fe200078e0010 */
[----:B------:R-:W-:-:S06]  /*0650*/  MOV R7, R17 ;  /* 0x0000001100077202 */ /* 0x000fcc0000000f00 */
[----:B------:R-:W1:Y:S08]  /*0660*/  LDC R0, c[0x0][0x630] ;  /* 0x00018c00ff007b82 */ /* 0x000e700000000800 */
[----:B------:R-:W2:Y:S01]  /*0670*/  LDC.64 R20, c[0x0][0x620] ;  /* 0x00018800ff147b82 */ /* 0x000ea20000000a00 */
[----:B0-----:R-:W-:-:S04]  /*0680*/  ISETP.NE.U32.AND P0, PT, R14, RZ, PT ;  /* 0x000000ff0e00720c */ /* 0x001fc80003f05070 */
[----:B------:R-:W-:-:S13]  /*0690*/  ISETP.NE.AND.EX P0, PT, R15, RZ, PT, P0 ;  /* 0x000000ff0f00720c */ /* 0x000fda0003f05300 */
[----:B-12---:R-:W-:Y:S05]  /*06a0*/  @!P0 BRA `(.L_x_5) ;  /* 0x0000000000288947 */ /* 0x006fea0003800000 */
[----:B------:R-:W0:Y:S02]  /*06b0*/  LDC R11, c[0x0][0x634] ;  /* 0x00018d00ff0b7b82 */ /* 0x000e240000000800 */
[----:B0-----:R-:W-:-:S05]  /*06c0*/  IADD3 R11, P0, R16, R11, RZ ;  /* 0x0000000b100b7210 */ /* 0x001fca0007f1e0ff */
[----:B------:R-:W-:-:S04]  /*06d0*/  IMAD.X R13, RZ, RZ, R17, P0 ;  /* 0x000000ffff0d7224 */ /* 0x000fc800000e0611 */
[----:B------:R-:W-:-:S04]  /*06e0*/  IMAD.WIDE.U32 R6, R13, R14, RZ ;  /* 0x0000000e0d067225 */ /* 0x000fc800078e00ff */
[----:B------:R-:W-:-:S04]  /*06f0*/  IMAD.WIDE.U32 R8, P0, R11, R15, R6 ;  /* 0x0000000f0b087225 */ /* 0x000fc80007800006 */
[----:B------:R-:W-:-:S04]  /*0700*/  IMAD.WIDE.U32 R6, R11, R14, RZ ;  /* 0x0000000e0b067225 */ /* 0x000fc800078e00ff */
[----:B------:R-:W-:Y:S01]  /*0710*/  IMAD.X R11, RZ, RZ, RZ, P0 ;  /* 0x000000ffff0b7224 */ /* 0x000fe200000e06ff */
[----:B------:R-:W-:Y:S01]  /*0720*/  IADD3 RZ, P0, R7, R8, RZ ;  /* 0x0000000807ff7210 */ /* 0x000fe20007f1e0ff */
[----:B------:R-:W-:-:S04]  /*0730*/  IMAD.MOV.U32 R10, RZ, RZ, R9 ;  /* 0x000000ffff0a7224 */ /* 0x000fc800078e0009 */
[----:B------:R-:W-:-:S08]  /*0740*/  IMAD.WIDE.U32.X R6, R13, R15, R10, P0 ;  /* 0x0000000f0d067225 */ /* 0x000fd000000e040a */
.L_x_5:
[-CC-:B------:R-:W-:Y:S01]  /*0750*/  SHF.R.U64 R23, R6, R0.reuse, R7.reuse ;  /* 0x0000000006177219 */ /* 0x180fe20000001207 */
[----:B------:R-:W0:Y:S01]  /*0760*/  LDC R10, c[0x0][0x618] ;  /* 0x00018600ff0a7b82 */ /* 0x000e220000000800 */
[----:B------:R-:W-:Y:S01]  /*0770*/  SHF.R.U32.HI R5, RZ, R0, R7 ;  /* 0x00000000ff057219 */ /* 0x000fe20000011607 */
[----:B------:R-:W-:Y:S01]  /*0780*/  ULDC UR4, c[0x0][0x150] ;  /* 0x0000540000047ab9 */ /* 0x000fe20000000800 */
[----:B------:R-:W-:Y:S02]  /*0790*/  IADD3 R9, P0, RZ, -R23, RZ ;  /* 0x80000017ff097210 */ /* 0x000fe40007f1e0ff */
[----:B------:R-:W-:-:S03]  /*07a0*/  I2FP.F32.U32 R0, R4 ;  /* 0x0000000400007245 */ /* 0x000fc60000201000 */
[----:B------:R-:W1:Y:S01]  /*07b0*/  LDC.64 R28, c[0x0][0x640] ;  /* 0x00019000ff1c7b82 */ /* 0x000e620000000a00 */
[----:B------:R-:W-:Y:S02]  /*07c0*/  IMAD.X R11, RZ, RZ, ~R5, P0 ;  /* 0x000000ffff0b7224 */ /* 0x000fe400000e0e05 */
[----:B------:R-:W-:Y:S01]  /*07d0*/  FMUL R0, R0, UR4 ;  /* 0x0000000400007c20 */ /* 0x000fe20008400000 */
[----:B------:R-:W-:Y:S01]  /*07e0*/  IMAD.WIDE.U32 R6, R9, R20, R16 ;  /* 0x0000001409067225 */ /* 0x000fe200078e0010 */
[----:B------:R-:W-:-:S03]  /*07f0*/  ULDC UR4, c[0x0][0x154] ;  /* 0x0000550000047ab9 */ /* 0x000fc60000000800 */
[----:B------:R-:W-:Y:S01]  /*0800*/  IMAD R8, R11, R20, RZ ;  /* 0x000000140b087224 */ /* 0x000fe200078e02ff */
[----:B------:R-:W2:Y:S01]  /*0810*/  LDC R5, c[0x0][0x144] ;  /* 0x00005100ff057b82 */ /* 0x000ea20000000800 */
[----:B------:R-:W3:Y:S02]  /*0820*/  F2I.U32.TRUNC.NTZ R0, R0 ;  /* 0x0000000000007305 */ /* 0x000ee4000020f000 */
[----:B------:R-:W-:-:S04]  /*0830*/  IMAD R9, R9, R21, R8 ;  /* 0x0000001509097224 */ /* 0x000fc800078e0208 */
[----:B------:R-:W-:Y:S01]  /*0840*/  IMAD.IADD R7, R7, 0x1, R9 ;  /* 0x0000000107077824 */ /* 0x000fe200078e0209 */
[----:B------:R-:W4:Y:S01]  /*0850*/  LDC R12, c[0x0][0x608] ;  /* 0x00018200ff0c7b82 */ /* 0x000f220000000800 */
[----:B------:R-:W-:-:S03]  /*0860*/  MOV R9, 0xffffffff ;  /* 0xffffffff00097802 */ /* 0x000fc60000000f00 */
[-CC-:B0-----:R-:W-:Y:S02]  /*0870*/  SHF.R.U64 R20, R6, R10.reuse, R7.reuse ;  /* 0x0000000a06147219 */ /* 0x181fe40000001207 */
[----:B------:R-:W-:Y:S02]  /*0880*/  I2FP.F32.U32 R6, R3 ;  /* 0x0000000300067245 */ /* 0x000fe40000201000 */
[----:B------:R-:W0:Y:S01]  /*0890*/  LDC R26, c[0x0][0x658] ;  /* 0x00019600ff1a7b82 */ /* 0x000e220000000800 */
[----:B-1----:R-:W-:Y:S01]  /*08a0*/  ISETP.NE.U32.AND P0, PT, R28, RZ, PT ;  /* 0x000000ff1c00720c */ /* 0x002fe20003f05070 */
[----:B---3--:R-:W-:Y:S01]  /*08b0*/  IMAD.MOV R8, RZ, RZ, -R0 ;  /* 0x000000ffff087224 */ /* 0x008fe200078e0a00 */
[----:B------:R-:W-:Y:S01]  /*08c0*/  SHF.R.U32.HI R7, RZ, R10, R7 ;  /* 0x0000000aff077219 */ /* 0x000fe20000011607 */
[----:B------:R-:W-:Y:S01]  /*08d0*/  FMUL R6, R6, UR4 ;  /* 0x0000000406067c20 */ /* 0x000fe20008400000 */
[----:B------:R-:W-:-:S03]  /*08e0*/  ISETP.NE.AND.EX P0, PT, R29, RZ, PT, P0 ;  /* 0x000000ff1d00720c */ /* 0x000fc60003f05300 */
[----:B------:R-:W1:Y:S01]  /*08f0*/  LDC R14, c[0x0][0x148] ;  /* 0x00005200ff0e7b82 */ /* 0x000e620000000800 */
[----:B--2---:R-:W-:-:S07]  /*0900*/  IMAD R0, R5, R8, R4 ;  /* 0x0000000805007224 */ /* 0x004fce00078e0204 */
[----:B------:R-:W2:Y:S01]  /*0910*/  LDC R24, c[0x0][0x600] ;  /* 0x00018000ff187b82 */ /* 0x000ea20000000800 */
[-CC-:B----4-:R-:W-:Y:S02]  /*0920*/  SHF.R.U64 R30, R20, R12.reuse, R7.reuse ;  /* 0x0000000c141e7219 */ /* 0x190fe40000001207 */
[----:B------:R-:W-:Y:S01]  /*0930*/  SHF.R.U32.HI R5, RZ, R12, R7 ;  /* 0x0000000cff057219 */ /* 0x000fe20000011607 */
[----:B------:R-:W-:Y:S01]  /*0940*/  IMAD.MOV.U32 R7, RZ, RZ, 0x1 ;  /* 0x00000001ff077424 */ /* 0x000fe200078e00ff */
[----:B------:R3:W4:Y:S03]  /*0950*/  F2I.U32.TRUNC.NTZ R12, R6 ;  /* 0x00000006000c7305 */ /* 0x000726000020f000 */
[----:B------:R-:W1:Y:S01]  /*0960*/  LDC R15, c[0x0][0x648] ;  /* 0x00019200ff0f7b82 */ /* 0x000e620000000800 */
[-C--:B0-----:R-:W-:Y:S02]  /*0970*/  SHF.L.U32 R4, R9, R26.reuse, RZ ;  /* 0x0000001a09047219 */ /* 0x081fe400000006ff */
[----:B------:R-:W-:-:S02]  /*0980*/  SHF.R.U64 R32, R30, R26, R5 ;  /* 0x0000001a1e207219 */ /* 0x000fc40000001205 */
[----:B------:R-:W-:Y:S02]  /*0990*/  LOP3.LUT R11, RZ, R4, RZ, 0x33, !PT ;  /* 0x00000004ff0b7212 */ /* 0x000fe400078e33ff */
[-C--:B------:R-:W-:Y:S01]  /*09a0*/  SHF.R.U32.HI R5, RZ, R26.reuse, R5 ;  /* 0x0000001aff057219 */ /* 0x080fe20000011605 */
[----:B------:R-:W0:Y:S01]  /*09b0*/  LDC R21, c[0x0][0x638] ;  /* 0x00018e00ff157b82 */ /* 0x000e220000000800 */
[----:B------:R-:W-:Y:S01]  /*09c0*/  SHF.L.U32 R10, R7, R26, RZ ;  /* 0x0000001a070a7219 */ /* 0x000fe200000006ff */
[----:B------:R-:W-:-:S06]  /*09d0*/  IMAD.MOV.U32 R4, RZ, RZ, R32 ;  /* 0x000000ffff047224 */ /* 0x000fcc00078e0020 */
[----:B------:R-:W0:Y:S01]  /*09e0*/  LDC R152, c[0x0][0x610] ;  /* 0x00018400ff987b82 */ /* 0x000e220000000800 */
[----:B---34-:R-:W-:Y:S05]  /*09f0*/  @!P0 BRA `(.L_x_6) ;  /* 0x0000000000288947 */ /* 0x018fea0003800000 */
[----:B------:R-:W3:Y:S02]  /*0a00*/  LDC R9, c[0x0][0x64c] ;  /* 0x00019300ff097b82 */ /* 0x000ee40000000800 */
[----:B---3--:R-:W-:-:S05]  /*0a10*/  IADD3 R9, P0, R32, R9, RZ ;  /* 0x0000000920097210 */ /* 0x008fca0007f1e0ff */
        /* <DEDUP_REMOVED lines=8> */
.L_x_6:
[----:B-1----:R-:W-:Y:S01]  /*0aa0*/  SHF.R.U64 R4, R4, R15, R5 ;  /* 0x0000000f04047219 */ /* 0x002fe20000001205 */
[----:B------:R-:W-:Y:S01]  /*0ab0*/  IMAD.MOV R12, RZ, RZ, -R12 ;  /* 0x000000ffff0c7224 */ /* 0x000fe200078e0a0c */
[----:B------:R-:W-:Y:S02]  /*0ac0*/  LOP3.LUT R11, R30, R11, RZ, 0xc0, !PT ;  /* 0x0000000b1e0b7212 */ /* 0x000fe400078ec0ff */
[----:B--2---:R-:W-:Y:S01]  /*0ad0*/  IADD3 R5, R24, -0x1, RZ ;  /* 0xffffffff18057810 */ /* 0x004fe20007ffe0ff */
[----:B------:R-:W-:Y:S02]  /*0ae0*/  IMAD.MOV R6, RZ, RZ, -R4 ;  /* 0x000000ffff067224 */ /* 0x000fe400078e0a04 */
[----:B------:R-:W-:Y:S01]  /*0af0*/  @P3 IMAD R0, R14, R12, R3 ;  /* 0x0000000c0e003224 */ /* 0x000fe200078e0203 */
[----:B------:R-:W-:Y:S01]  /*0b00*/  LOP3.LUT R5, R20, R5, RZ, 0xc0, !PT ;  /* 0x0000000514057212 */ /* 0x000fe200078ec0ff */
[----:B------:R-:W-:Y:S02]  /*0b10*/  IMAD R11, R10, R4, R11 ;  /* 0x000000040a0b7224 */ /* 0x000fe400078e020b */
[----:B0-----:R-:W-:-:S02]  /*0b20*/  IMAD R3, R6, R21, R32 ;  /* 0x0000001506037224 */ /* 0x001fc400078e0220 */
[----:B------:R-:W-:Y:S02]  /*0b30*/  IMAD R152, R11, R152, R0 ;  /* 0x000000980b987224 */ /* 0x000fe400078e0200 */
[----:B------:R-:W-:Y:S02]  /*0b40*/  IMAD R3, R3, R24, R5 ;  /* 0x0000001803037224 */ /* 0x000fe400078e0205 */
[----:B------:R-:W-:-:S03]  /*0b50*/  IMAD.MOV.U32 R0, RZ, RZ, 0x1 ;  /* 0x00000001ff007424 */ /* 0x000fc600078e00ff */
[----:B------:R-:W-:Y:S02]  /*0b60*/  SEL R153, R3, R152, !P3 ;  /* 0x0000009803997207 */ /* 0x000fe40005800000 */
[----:B------:R-:W-:-:S07]  /*0b70*/  SEL R152, R152, R3, !P3 ;  /* 0x0000000398987207 */ /* 0x000fce0005800000 */
.L_x_4:
[----:B------:R-:W-:-:S08]  /*0b80*/  NOP ;  /* 0x0000000000007918 */ /* 0x000fd00000000000 */
[----:B------:R-:W0:Y:S02]  /*0b90*/  USETMAXREG.TRY_ALLOC.CTAPOOL UP0, 0xe8 ;  /* 0x000000e8000079c8 */ /* 0x000e240008000600 */
[----:B0-----:R-:W-:-:S13]  /*0ba0*/  PLOP3.LUT P0, PT, PT, PT, UP0, 0x80, 0x0 ;  /* 0x000000000000781c */ /* 0x001fda0003f0f008 */
[----:B------:R-:W-:Y:S05]  /*0bb0*/  @!P0 BRA `(.L_x_4) ;  /* 0xfffffffc00f08947 */ /* 0x000fea000383ffff */
[----:B------:R-:W-:Y:S01]  /*0bc0*/  ULDC.64 UR4, c[0x0][0x598] ;  /* 0x0001660000047ab9 */ /* 0x000fe20000000a00 */
[----:B------:R-:W-:Y:S01]  /*0bd0*/  ULDC.64 UR36, c[0x0][0x208] ;  /* 0x0000820000247ab9 */ /* 0x000fe20000000a00 */
[----:B------:R-:W-:-:S04]  /*0be0*/  ISETP.NE.U32.AND P0, PT, RZ, UR4, PT ;  /* 0x00000004ff007c0c */ /* 0x000fc8000bf05070 */
[----:B------:R-:W-:-:S13]  /*0bf0*/  ISETP.NE.AND.EX P0, PT, RZ, UR5, PT, P0 ;  /* 0x00000005ff007c0c */ /* 0x000fda000bf05300 */
[----:B------:R-:W-:Y:S05]  /*0c00*/  @!P0 BRA `(.L_x_7) ;  /* 0x00000000001c8947 */ /* 0x000fea0003800000 */
[----:B------:R-:W0:Y:S02]  /*0c10*/  LDC.64 R4, c[0x0][0x598] ;  /* 0x00016600ff047b82 */ /* 0x000e240000000a00 */
[----:B0-----:R-:W2:Y:S02]  /*0c20*/  LDG.E.64 R4, desc[UR36][R4.64] ;  /* 0x0000002404047981 */ /* 0x001ea4000c1e1b00 */
[----:B--2---:R-:W-:-:S04]  /*0c30*/  ISETP.NE.U32.AND P0, PT, R4, RZ, PT ;  /* 0x000000ff0400720c */ /* 0x004fc80003f05070 */
[----:B------:R-:W-:-:S13]  /*0c40*/  ISETP.NE.AND.EX P0, PT, R5, RZ, PT, P0 ;  /* 0x000000ff0500720c */ /* 0x000fda0003f05300 */
[----:B------:R-:W-:Y:S05]  /*0c50*/  @!P0 BRA `(.L_x_7) ;  /* 0x0000000000088947 */ /* 0x000fea0003800000 */
[----:B------:R0:W5:Y:S01]  /*0c60*/  LD.E R154, desc[UR36][R4.64] ;  /* 0x00000024049a7980 */ /* 0x000162000c101900 */
[----:B------:R-:W-:Y:S05]  /*0c70*/  BRA `(.L_x_8) ;  /* 0x0000000000247947 */ /* 0x000fea0003800000 */
.L_x_7:
[----:B------:R-:W-:Y:S02]  /*0c80*/  ULDC.64 UR4, c[0x0][0x588] ;  /* 0x0001620000047ab9 */ /* 0x000fe40000000a00 */
[----:B------:R-:W-:-:S04]  /*0c90*/  ISETP.NE.U32.AND P0, PT, RZ, UR4, PT ;  /* 0x00000004ff007c0c */ /* 0x000fc8000bf05070 */
[----:B------:R-:W-:-:S13]  /*0ca0*/  ISETP.NE.AND.EX P0, PT, RZ, UR5, PT, P0 ;  /* 0x00000005ff007c0c */ /* 0x000fda000bf05300 */
[----:B------:R-:W-:Y:S05]  /*0cb0*/  @!P0 BRA `(.L_x_9) ;  /* 0x00000000000c8947 */ /* 0x000fea0003800000 */
[----:B------:R-:W0:Y:S02]  /*0cc0*/  LDC.64 R154, c[0x0][0x588] ;  /* 0x00016200ff9a7b82 */ /* 0x000e240000000a00 */
[----:B0-----:R1:W5:Y:S01]  /*0cd0*/  LDG.E R154, desc[UR36][R154.64] ;  /* 0x000000249a9a7981 */ /* 0x001362000c1e1900 */
[----:B------:R-:W-:Y:S05]  /*0ce0*/  BRA `(.L_x_8) ;  /* 0x0000000000087947 */ /* 0x000fea0003800000 */
.L_x_9:
[----:B------:R-:W-:Y:S02]  /*0cf0*/  ULDC UR4, c[0x0][0x580] ;  /* 0x0001600000047ab9 */ /* 0x000fe40000000800 */
[----:B------:R-:W-:-:S07]  /*0d00*/  IMAD.U32 R154, RZ, RZ, UR4 ;  /* 0x00000004ff9a7e24 */ /* 0x000fce000f8e00ff */
.L_x_8:
[----:B------:R-:W-:Y:S02]  /*0d10*/  ULDC.64 UR4, c[0x0][0x5a0] ;  /* 0x0001680000047ab9 */ /* 0x000fe40000000a00 */
[----:B------:R-:W-:-:S04]  /*0d20*/  ISETP.NE.U32.AND P0, PT, RZ, UR4, PT ;  /* 0x00000004ff007c0c */ /* 0x000fc8000bf05070 */
[----:B------:R-:W-:-:S13]  /*0d30*/  ISETP.NE.AND.EX P0, PT, RZ, UR5, PT, P0 ;  /* 0x00000005ff007c0c */ /* 0x000fda000bf05300 */
[----:B------:R-:W-:Y:S05]  /*0d40*/  @!P0 BRA `(.L_x_10) ;  /* 0x00000000001c8947 */ /* 0x000fea0003800000 */
[----:B0-----:R-:W0:Y:S02]  /*0d50*/  LDC.64 R4, c[0x0][0x5a0] ;  /* 0x00016800ff047b82 */ /* 0x001e240000000a00 */
[----:B0-----:R-:W2:Y:S02]  /*0d60*/  LDG.E.64 R4, desc[UR36][R4.64] ;  /* 0x0000002404047981 */ /* 0x001ea4000c1e1b00 */
[----:B--2---:R-:W-:-:S04]  /*0d70*/  ISETP.NE.U32.AND P0, PT, R4, RZ, PT ;  /* 0x000000ff0400720c */ /* 0x004fc80003f05070 */
[----:B------:R-:W-:-:S13]  /*0d80*/  ISETP.NE.AND.EX P0, PT, R5, RZ, PT, P0 ;  /* 0x000000ff0500720c */ /* 0x000fda0003f05300 */
[----:B------:R-:W-:Y:S05]  /*0d90*/  @!P0 BRA `(.L_x_10) ;  /* 0x0000000000088947 */ /* 0x000fea0003800000 */
[----:B-1----:R0:W5:Y:S01]  /*0da0*/  LD.E R155, desc[UR36][R4.64] ;  /* 0x00000024049b7980 */ /* 0x002162000c101900 */
[----:B------:R-:W-:Y:S05]  /*0db0*/  BRA `(.L_x_11) ;  /* 0x0000000000247947 */ /* 0x000fea0003800000 */
.L_x_10:
[----:B------:R-:W-:Y:S02]  /*0dc0*/  ULDC.64 UR4, c[0x0][0x590] ;  /* 0x0001640000047ab9 */ /* 0x000fe40000000a00 */
[----:B------:R-:W-:-:S04]  /*0dd0*/  ISETP.NE.U32.AND P0, PT, RZ, UR4, PT ;  /* 0x00000004ff007c0c */ /* 0x000fc8000bf05070 */
[----:B------:R-:W-:-:S13]  /*0de0*/  ISETP.NE.AND.EX P0, PT, RZ, UR5, PT, P0 ;  /* 0x00000005ff007c0c */ /* 0x000fda000bf05300 */
[----:B------:R-:W-:Y:S05]  /*0df0*/  @!P0 BRA `(.L_x_12) ;  /* 0x00000000000c8947 */ /* 0x000fea0003800000 */
[----:B0-----:R-:W1:Y:S02]  /*0e00*/  LDC.64 R4, c[0x0][0x590] ;  /* 0x00016400ff047b82 */ /* 0x001e640000000a00 */
[----:B-1----:R1:W5:Y:S01]  /*0e10*/  LDG.E R155, desc[UR36][R4.64] ;  /* 0x00000024049b7981 */ /* 0x002362000c1e1900 */
[----:B------:R-:W-:Y:S05]  /*0e20*/  BRA `(.L_x_11) ;  /* 0x0000000000087947 */ /* 0x000fea0003800000 */
.L_x_12:
[----:B------:R-:W-:Y:S02]  /*0e30*/  ULDC UR4, c[0x0][0x584] ;  /* 0x0001610000047ab9 */ /* 0x000fe40000000800 */
[----:B-1----:R-:W-:-:S07]  /*0e40*/  IMAD.U32 R155, RZ, RZ, UR4 ;  /* 0x00000004ff9b7e24 */ /* 0x002fce000f8e00ff */
.L_x_11:
[----:B------:R-:W-:-:S13]  /*0e50*/  LOP3.LUT P0, RZ, R0, 0xff, RZ, 0xc0, !PT ;  /* 0x000000ff00ff7812 */ /* 0x000fda000780c0ff */
[----:B------:R-:W-:Y:S05]  /*0e60*/  @!P0 EXIT ;  /* 0x000000000000894d */ /* 0x000fea0003800000 */
[----:B------:R-:W-:Y:S01]  /*0e70*/  ULDC UR4, c[0x0][0x28c] ;  /* 0x0000a30000047ab9 */ /* 0x000fe20000000800 */
[----:B------:R-:W-:Y:S01]  /*0e80*/  LOP3.LUT R164, R19, 0x1, RZ, 0xfc, !PT ;  /* 0x0000000113a47812 */ /* 0x000fe200078efcff */
[----:B------:R-:W-:Y:S01]  /*0e90*/  UIADD3 UR4, UR4, 0x7f, URZ ;  /* 0x0000007f04047890 */ /* 0x000fe2000fffe03f */
[----:B------:R-:W-:Y:S01]  /*0ea0*/  UMOV UR38, URZ ;  /* 0x0000003f00267c82 */ /* 0x000fe20008000000 */
[----:B------:R-:W-:Y:S02]  /*0eb0*/  UMOV UR39, URZ ;  /* 0x0000003f00277c82 */ /* 0x000fe40008000000 */
[----:B------:R-:W-:-:S04]  /*0ec0*/  USHF.R.S32.HI UR5, URZ, 0x1f, UR4 ;  /* 0x0000001f3f057899 */ /* 0x000fc80008011404 */
[----:B------:R-:W-:-:S04]  /*0ed0*/  ULEA.HI UR5, UR5, UR4, URZ, 0x7 ;  /* 0x0000000405057291 */ /* 0x000fc8000f8f383f */
[----:B------:R-:W-:-:S12]  /*0ee0*/  USHF.R.S32.HI UR40, URZ, 0x7, UR5 ;  /* 0x000000073f287899 */ /* 0x000fd80008011405 */
.L_x_284:
[----:B------:R-:W-:Y:S01]  /*0ef0*/  LOP3.LUT R0, R18, 0x80, RZ, 0xc0, !PT ;  /* 0x0000008012007812 */ /* 0x000fe200078ec0ff */
[----:B--2---:R-:W2:Y:S01]  /*0f00*/  S2UR UR7, SR_CgaCtaId ;  /* 0x00000000000779c3 */ /* 0x004ea20000008800 */
[----:B------:R-:W-:Y:S02]  /*0f10*/  UMOV UR6, 0x400 ;  /* 0x0000040000067882 */ /* 0x000fe40000000000 */
[----:B------:R-:W-:-:S06]  /*0f20*/  SHF.R.U32.HI R0, RZ, 0x7, R0 ;  /* 0x00000007ff007819 */ /* 0x000fcc0000011600 */
[----:B---3--:R-:W3:Y:S01]  /*0f30*/  SHFL.IDX PT, R0, R0, RZ, 0x1f ;  /* 0x00001fff00007589 */ /* 0x008ee200000e0000 */
[----:B--2---:R-:W-:Y:S01]  /*0f40*/  ULEA UR42, UR7, UR6, 0x18 ;  /* 0x00000006072a7291 */ /* 0x004fe2000f8ec03f */
[----:B---3--:R-:W-:-:S13]  /*0f50*/  R2UR UR4, R0 ;  /* 0x00000000000472ca */ /* 0x008fda00000e0000 */
[----:B------:R-:W-:-:S04]  /*0f60*/  ULEA.HI UR5, UR4, UR4, URZ, 0x1 ;  /* 0x0000000404057291 */ /* 0x000fc8000f8f083f */
[----:B------:R-:W-:-:S04]  /*0f70*/  ULOP3.LUT UR5, UR5, 0x7fffe, URZ, 0xc0, !UPT ;  /* 0x0007fffe05057892 */ /* 0x000fc8000f8ec03f */
[----:B------:R-:W-:-:S03]  /*0f80*/  UIADD3 UR5, UR4, -UR5, URZ ;  /* 0x8000000504057290 */ /* 0x000fc6000fffe03f */
[----:B------:R-:W-:Y:S01]  /*0f90*/  ULDC UR4, c[0x0][0x28c] ;  /* 0x0000a30000047ab9 */ /* 0x000fe20000000800 */
[----:B------:R-:W-:Y:S01]  /*0fa0*/  ULEA UR5, UR5, UR42, 0xd ;  /* 0x0000002a05057291 */ /* 0x000fe2000f8e683f */
[----:B------:R-:W-:-:S03]  /*0fb0*/  ISETP.LT.AND P0, PT, RZ, UR4, PT ;  /* 0x00000004ff007c0c */ /* 0x000fc6000bf01270 */
[----:B------:R-:W-:-:S04]  /*0fc0*/  UIADD3 UR5, UR5, 0x100, URZ ;  /* 0x0000010005057890 */ /* 0x000fc8000fffe03f */
[----:B------:R-:W-:-:S04]  /*0fd0*/  USHF.R.U32.HI UR5, URZ, 0x4, UR5 ;  /* 0x000000043f057899 */ /* 0x000fc80008011605 */
[----:B------:R-:W-:Y:S02]  /*0fe0*/  ULOP3.LUT UR41, UR5, 0x3fff, URZ, 0xc0, !UPT ;  /* 0x00003fff05297892 */ /* 0x000fe4000f8ec03f */
[----:B-1--45:R-:W-:Y:S10]  /*0ff0*/  @P0 BRA `(.L_x_13) ;  /* 0x0000000000400947 */ /* 0x032ff40003800000 */
[----:B------:R-:W-:Y:S01]  /*1000*/  MOV R0, 0x0 ;  /* 0x0000000000007802 */ /* 0x000fe20000000f00 */
[----:B------:R-:W-:Y:S01]  /*1010*/  ULDC.64 UR4, c[0x4][0x68] ;  /* 0x01001a0000047ab9 */ /* 0x000fe20000000a00 */
[----:B------:R-:W-:Y:S01]  /*1020*/  ULDC.64 UR6, c[0x4][0x8] ;  /* 0x0100020000067ab9 */ /* 0x000fe20000000a00 */
[----:B01----:R-:W-:Y:S01]  /*1030*/  IMAD.U32 R4, RZ, RZ, UR4 ;  /* 0x00000004ff047e24 */ /* 0x003fe2000f8e00ff */
[----:B------:R0:W1:Y:S01]  /*1040*/  LDC.64 R14, c[0x4][R0] ;  /* 0x01000000000e7b82 */ /* 0x0000620000000a00 */
[----:B------:R-:W-:Y:S01]  /*1050*/  IMAD.U32 R5, RZ, RZ, UR5 ;  /* 0x00000005ff057e24 */ /* 0x000fe2000f8e00ff */
[----:B------:R-:W-:Y:S01]  /*1060*/  ULDC.64 UR4, c[0x4][0x70] ;  /* 0x01001c0000047ab9 */ /* 0x000fe20000000a00 */
[----:B------:R-:W-:Y:S01]  /*1070*/  IMAD.U32 R10, RZ, RZ, UR6 ;  /* 0x00000006ff0a7e24 */ /* 0x000fe2000f8e00ff */
[----:B------:R-:W-:Y:S01]  /*1080*/  MOV R6, UR4 ;  /* 0x0000000400067c02 */ /* 0x000fe20008000f00 */
[----:B------:R-:W-:Y:S02]  /*1090*/  IMAD.U32 R7, RZ, RZ, UR5 ;  /* 0x00000005ff077e24 */ /* 0x000fe4000f8e00ff */
[----:B------:R-:W-:-:S02]  /*10a0*/  IMAD.U32 R11, RZ, RZ, UR7 ;  /* 0x00000007ff0b7e24 */ /* 0x000fc4000f8e00ff */
[----:B------:R-:W-:Y:S02]  /*10b0*/  IMAD.MOV.U32 R8, RZ, RZ, 0x1e1 ;  /* 0x000001e1ff087424 */ /* 0x000fe400078e00ff */
[----:B------:R-:W-:Y:S02]  /*10c0*/  IMAD.MOV.U32 R12, RZ, RZ, 0x1 ;  /* 0x00000001ff0c7424 */ /* 0x000fe400078e00ff */
[----:B0-----:R-:W-:-:S07]  /*10d0*/  IMAD.MOV.U32 R13, RZ, RZ, RZ ;  /* 0x000000ffff0d7224 */ /* 0x001fce00078e00ff */
[----:B------:R-:W-:-:S07]  /*10e0*/  LEPC R20, `(.L_x_13) ;  /* 0x000000001014794e */ /* 0x000fce0000000000 */
[----:B-1---5:R-:W-:Y:S05]  /*10f0*/  CALL.ABS.NOINC R14 ;  /* 0x000000000e007343 */ /* 0x022fea0003c00000 */
.L_x_13:
[----:B------:R-:W-:-:S13]  /*1100*/  ISETP.NE.AND P0, PT, R164, 0x3, PT ;  /* 0x00000003a400780c */ /* 0x000fda0003f05270 */
[----:B------:R-:W-:Y:S05]  /*1110*/  @!P0 BRA `(.L_x_14) ;  /* 0x0000000000048947 */ /* 0x000fea0003800000 */
[----:B------:R-:W-:Y:S01]  /*1120*/  BPT.TRAP 0x1 ;  /* 0x000000040000795c */ /* 0x000fe20000300000 */
.L_x_14:
[----:B------:R-:W-:Y:S01]  /*1130*/  IMAD.U32 R0, RZ, RZ, UR38 ;  /* 0x00000026ff007e24 */ /* 0x000fe2000f8e00ff */
[----:B------:R-:W-:-:S04]  /*1140*/  MOV R3, UR39 ;  /* 0x0000002700037c02 */ /* 0x000fc80008000f00 */
[----:B------:R-:W-:Y:S02]  /*1150*/  LEA R3, R3, UR42, 0x3 ;  /* 0x0000002a03037c11 */ /* 0x000fe4000f8e18ff */
[----:B------:R-:W-:-:S04]  /*1160*/  SHF.L.U32 R0, R0, 0x1f, RZ ;  /* 0x0000001f00007819 */ /* 0x000fc800000006ff */
[----:B------:R2:W3:Y:S01]  /*1170*/  SYNCS.PHASECHK.TRANS64.TRYWAIT P1, [R3+URZ], R0 ;  /* 0x00000000030075a7 */ /* 0x0004e2000802017f */
[----:B------:R-:W-:Y:S05]  /*1180*/  @!P0 BRA `(.L_x_15) ;  /* 0x0000000000048947 */ /* 0x000fea0003800000 */
[----:B------:R-:W-:Y:S01]  /*1190*/  BPT.TRAP 0x1 ;  /* 0x000000040000795c */ /* 0x000fe20000300000 */
.L_x_15:
[----:B---3--:R-:W-:Y:S05]  /*11a0*/  @P1 BRA `(.L_x_16) ;  /* 0x0000000000081947 */ /* 0x008fea0003800000 */
[----:B------:R-:W3:Y:S02]  /*11b0*/  SYNCS.PHASECHK.TRANS64.TRYWAIT P1, [R3+URZ], R0 ;  /* 0x00000000030075a7 */ /* 0x000ee4000802017f */
[----:B---3--:R-:W-:Y:S05]  /*11c0*/  @!P1 BRA `(.L_x_17) ;  /* 0x000000b400789947 */ /* 0x008fea0003800000 */
.L_x_16:
[----:B------:R-:W-:-:S04]  /*11d0*/  UISETP.LT.AND UP0, UPT, UR40, 0x1, UPT ;  /* 0x000000012800788c */ /* 0x000fc8000bf01270 */
[----:B------:R-:W-:-:S04]  /*11e0*/  USEL UR4, UR40, 0x1, UP0 ;  /* 0x0000000128047887 */ /* 0x000fc80008000000 */
[----:B------:R-:W-:-:S06]  /*11f0*/  UIADD3 UR4, UR40, -UR4, URZ ;  /* 0x8000000428047290 */ /* 0x000fcc000fffe03f */
[----:B--23--:R-:W-:Y:S01]  /*1200*/  IMAD.U32 R0, RZ, RZ, UR4 ;  /* 0x00000004ff007e24 */ /* 0x00cfe2000f8e00ff */
[----:B------:R-:W-:Y:S05]  /*1210*/  WARPSYNC.ALL ;  /* 0x0000000000007948 */ /* 0x000fea0003800000 */
[----:B------:R-:W-:Y:S01]  /*1220*/  ISETP.GE.AND P1, PT, R0, 0x1, PT ;  /* 0x000000010000780c */ /* 0x000fe20003f26270 */
[----:B------:R-:W-:Y:S01]  /*1230*/  UIADD3 UR4, UR42, 0x20100, URZ ;  /* 0x000201002a047890 */ /* 0x000fe2000fffe03f */
[----:B------:R-:W-:Y:S01]  /*1240*/  WARPGROUP.ARRIVE ;  /* 0x00000000000079c5 */ /* 0x000fe20000000000 */
[----:B------:R-:W-:Y:S01]  /*1250*/  UMOV UR9, 0x40000040 ;  /* 0x4000004000097882 */ /* 0x000fe20000000000 */
[----:B------:R-:W-:Y:S01]  /*1260*/  UMOV UR11, 0x40000040 ;  /* 0x40000040000b7882 */ /* 0x000fe20000000000 */
[----:B------:R-:W-:Y:S01]  /*1270*/  USHF.R.U32.HI UR4, URZ, 0x4, UR4 ;  /* 0x000000043f047899 */ /* 0x000fe20008011604 */
[----:B------:R-:W-:Y:S01]  /*1280*/  UMOV UR15, UR11 ;  /* 0x0000000b000f7c82 */ /* 0x000fe20008000000 */
[----:B------:R-:W-:-:S02]  /*1290*/  UMOV UR13, 0x40000040 ;  /* 0x40000040000d7882 */ /* 0x000fc40000000000 */
[----:B------:R-:W-:Y:S02]  /*12a0*/  ULOP3.LUT UR5, UR4, 0x3fff, URZ, 0xc0, !UPT ;  /* 0x00003fff04057892 */ /* 0x000fe4000f8ec03f */
[----:B------:R-:W-:Y:S02]  /*12b0*/  ULOP3.LUT UR4, UR41, 0x10000, URZ, 0xfc, !UPT ;  /* 0x0001000029047892 */ /* 0x000fe4000f8efc3f */
[----:B------:R-:W-:Y:S02]  /*12c0*/  ULOP3.LUT UR5, UR5, 0x4000000, URZ, 0xfc, !UPT ;  /* 0x0400000005057892 */ /* 0x000fe4000f8efc3f */
[----:B------:R-:W-:Y:S02]  /*12d0*/  ULEA UR8, UR39, UR4, 0xc ;  /* 0x0000000427087291 */ /* 0x000fe4000f8e603f */
[----:B------:R-:W-:Y:S02]  /*12e0*/  ULEA UR6, UR39, UR5, 0xb ;  /* 0x0000000527067291 */ /* 0x000fe4000f8e583f */
[----:B------:R-:W-:-:S05]  /*12f0*/  UIADD3 UR12, UR8, 0x400, URZ ;  /* 0x00000400080c7890 */ /* 0x000fca000fffe03f */
[----:B------:R-:W-:Y:S02]  /*1300*/  UMOV UR10, UR6 ;  /* 0x00000006000a7c82 */ /* 0x000fe40008000000 */
[----:B------:R-:W-:Y:S01]  /*1310*/  HGMMA.64x128x16.F32 R88, gdesc[UR8].tnspB, RZ, !UPT, gsb0 ;  /* 0x41e00000085879f0 */ /* 0x000fe2000c0008ff */
[----:B------:R-:W-:Y:S02]  /*1320*/  UMOV UR14, UR10 ;  /* 0x0000000a000e7c82 */ /* 0x000fe40008000000 */
[----:B------:R-:W-:Y:S02]  /*1330*/  WARPGROUP.DEPBAR.LE gsb0, 0x0 ;  /* 0x00008000000079c5 */ /* 0x000fe40000010000 */
[----:B------:R-:W-:-:S07]  /*1340*/  WARPGROUP.ARRIVE ;  /* 0x00000000000079c5 */ /* 0x000fce0000000000 */
[----:B------:R-:W-:Y:S01]  /*1350*/  HGMMA.64x128x16.F32 R24, gdesc[UR12].tnspB, RZ, !UPT, gsb0 ;  /* 0x41e000000c1879f0 */ /* 0x000fe2000c0008ff */
[----:B------:R-:W-:Y:S02]  /*1360*/  UIADD3 UR12, UR8, 0x2, URZ ;  /* 0x00000002080c7890 */ /* 0x000fe4000fffe03f */
[----:B------:R-:W-:Y:S01]  /*1370*/  UIADD3 UR14, UR6, 0x80, URZ ;  /* 0x00000080060e7890 */ /* 0x000fe2000fffe03f */
[----:B------:R-:W-:Y:S01]  /*1380*/  UMOV UR13, 0x40000040 ;  /* 0x40000040000d7882 */ /* 0x000fe20000000000 */
[----:B------:R-:W-:Y:S01]  /*1390*/  UMOV UR15, 0x40000040 ;  /* 0x40000040000f7882 */ /* 0x000fe20000000000 */
[----:B------:R-:W-:Y:S02]  /*13a0*/  WARPGROUP.DEPBAR.LE gsb0, 0x0 ;  /* 0x00008000000079c5 */ /* 0x000fe40000010000 */
[----:B------:R-:W-:-:S06]  /*13b0*/  WARPGROUP.ARRIVE ;  /* 0x00000000000079c5 */ /* 0x000fcc0000000000 */
[----:B------:R-:W-:Y:S01]  /*13c0*/  HGMMA.64x128x16.F32 R88, gdesc[UR12].tnspB, R88, gsb0 ;  /* 0x41e000000c5879f0 */ /* 0x000fe20008000858 */
[----:B------:R-:W-:Y:S01]  /*13d0*/  UIADD3 UR12, UR8, 0x402, URZ ;  /* 0x00000402080c7890 */ /* 0x000fe2000fffe03f */
[----:B------:R-:W-:Y:S01]  /*13e0*/  UMOV UR13, 0x40000040 ;  /* 0x40000040000d7882 */ /* 0x000fe20000000000 */
[----:B------:R-:W-:Y:S02]  /*13f0*/  WARPGROUP.DEPBAR.LE gsb0, 0x0 ;  /* 0x00008000000079c5 */ /* 0x000fe40000010000 */
[----:B------:R-:W-:-:S07]  /*1400*/  WARPGROUP.ARRIVE ;  /* 0x00000000000079c5 */ /* 0x000fce0000000000 */
[----:B------:R-:W-:Y:S01]  /*1410*/  HGMMA.64x128x16.F32 R24, gdesc[UR12].tnspB, R24, gsb0 ;  /* 0x41e000000c1879f0 */ /* 0x000fe20008000818 */
        /* <DEDUP_REMOVED lines=71> */
[----:B------:R-:W-:Y:S03]  /*1890*/  HGMMA.64x128x16.F32 R24, gdesc[UR12].tnspB, R24, gsb0 ;  /* 0x41e000000c1879f0 */ /* 0x000fe60008000818 */
[----:B------:R-:W-:Y:S02]  /*18a0*/  WARPGROUP.DEPBAR.LE gsb0, 0x0 ;  /* 0x00008000000079c5 */ /* 0x000fe40000010000 */
[----:B------:R-:W-:Y:S05]  /*18b0*/  @!P1 BRA `(.L_x_18) ;  /* 0x00000008002c9947 */ /* 0x000fea0003800000 */
[----:B------:R-:W-:-:S04]  /*18c0*/  UIADD3 UR6, UR39, 0x1, URZ ;  /* 0x0000000127067890 */ /* 0x000fc8000fffe03f */
[----:B------:R-:W-:-:S04]  /*18d0*/  UISETP.NE.AND UP0, UPT, UR6, 0x2, UPT ;  /* 0x000000020600788c */ /* 0x000fc8000bf05270 */
[----:B------:R-:W-:Y:S02]  /*18e0*/  USEL UR7, URZ, 0x1, UP0 ;  /* 0x000000013f077887 */ /* 0x000fe40008000000 */
[----:B------:R-:W-:Y:S02]  /*18f0*/  USEL UR6, UR6, URZ, UP0 ;  /* 0x0000003f06067287 */ /* 0x000fe40008000000 */
[----:B------:R-:W-:-:S06]  /*1900*/  ULOP3.LUT UR7, UR38, UR7, URZ, 0x3c, !UPT ;  /* 0x0000000726077292 */ /* 0x000fcc000f8e3c3f */
[----:B01----:R-:W-:Y:S01]  /*1910*/  IMAD.U32 R5, RZ, RZ, UR7 ;  /* 0x00000007ff057e24 */ /* 0x003fe2000f8e00ff */
[----:B------:R-:W-:-:S06]  /*1920*/  UMOV UR7, UR39 ;  /* 0x0000002700077c82 */ /* 0x000fcc0008000000 */
.L_x_25:
[----:B01----:R-:W-:Y:S05]  /*1930*/  @!P0 BRA `(.L_x_19) ;  /* 0x0000000000048947 */ /* 0x003fea0003800000 */
[----:B------:R-:W-:Y:S01]  /*1940*/  BPT.TRAP 0x1 ;  /* 0x000000040000795c */ /* 0x000fe20000300000 */
.L_x_19:
[----:B------:R-:W0:Y:S01]  /*1950*/  S2UR UR9, SR_CgaCtaId ;  /* 0x00000000000979c3 */ /* 0x000e220000008800 */
[----:B------:R-:W-:Y:S01]  /*1960*/  UMOV UR8, 0x400 ;  /* 0x0000040000087882 */ /* 0x000fe20000000000 */
[----:B------:R-:W-:Y:S01]  /*1970*/  SHF.L.U32 R3, R5, 0x1f, RZ ;  /* 0x0000001f05037819 */ /* 0x000fe200000006ff */
[----:B0-----:R-:W-:-:S04]  /*1980*/  ULEA UR8, UR9, UR8, 0x18 ;  /* 0x0000000809087291 */ /* 0x001fc8000f8ec03f */
[----:B------:R-:W-:-:S09]  /*1990*/  ULEA UR9, UR6, UR8, 0x3 ;  /* 0x0000000806097291 */ /* 0x000fd2000f8e183f */
[----:B------:R0:W1:Y:S01]  /*19a0*/  SYNCS.PHASECHK.TRANS64.TRYWAIT P1, [UR9], R3 ;  /* 0x00000003ff0075a7 */ /* 0x0000620008020149 */
[----:B------:R-:W-:Y:S05]  /*19b0*/  @!P0 BRA `(.L_x_20) ;  /* 0x0000000000048947 */ /* 0x000fea0003800000 */
[----:B------:R-:W-:Y:S01]  /*19c0*/  BPT.TRAP 0x1 ;  /* 0x000000040000795c */ /* 0x000fe20000300000 */
.L_x_20:
[----:B-1----:R-:W-:Y:S05]  /*19d0*/  @P1 BRA `(.L_x_21) ;  /* 0x0000000000081947 */ /* 0x002fea0003800000 */
[----:B------:R-:W1:Y:S02]  /*19e0*/  SYNCS.PHASECHK.TRANS64.TRYWAIT P1, [UR9], R3 ;  /* 0x00000003ff0075a7 */ /* 0x000e640008020149 */
[----:B-1----:R-:W-:Y:S05]  /*19f0*/  @!P1 BRA `(.L_x_22) ;  /* 0x000000ac00809947 */ /* 0x002fea0003800000 */
.L_x_21:
[----:B------:R-:W-:Y:S01]  /*1a00*/  ULEA UR12, UR6, UR4, 0xc ;  /* 0x00000004060c7291 */ /* 0x000fe2000f8e603f */
[----:B------:R-:W-:Y:S01]  /*1a10*/  WARPGROUP.ARRIVE ;  /* 0x00000000000079c5 */ /* 0x000fe20000000000 */
[----:B------:R-:W-:Y:S01]  /*1a20*/  ULEA UR10, UR6, UR5, 0xb ;  /* 0x00000005060a7291 */ /* 0x000fe2000f8e583f */
[----:B------:R-:W-:Y:S01]  /*1a30*/  UMOV UR13, 0x40000040 ;  /* 0x40000040000d7882 */ /* 0x000fe20000000000 */
[----:B------:R-:W-:Y:S01]  /*1a40*/  UMOV UR15, 0x40000040 ;  /* 0x40000040000f7882 */ /* 0x000fe20000000000 */
[----:B------:R-:W-:Y:S01]  /*1a50*/  UIADD3 UR16, UR12, 0x400, URZ ;  /* 0x000004000c107890 */ /* 0x000fe2000fffe03f */
[----:B------:R-:W-:-:S03]  /*1a60*/  UMOV UR19, UR15 ;  /* 0x0000000f00137c82 */ /* 0x000fc60008000000 */
[----:B------:R-:W-:Y:S01]  /*1a70*/  UMOV UR14, UR10 ;  /* 0x0000000a000e7c82 */ /* 0x000fe20008000000 */
[----:B------:R-:W-:Y:S01]  /*1a80*/  UMOV UR17, 0x40000040 ;  /* 0x4000004000117882 */ /* 0x000fe20000000000 */
[----:B------:R-:W-:Y:S01]  /*1a90*/  HGMMA.64x128x16.F32 R88, gdesc[UR12].tnspB, R88, gsb0 ;  /* 0x41e000000c5879f0 */ /* 0x000fe20008000858 */
[----:B------:R-:W-:Y:S02]  /*1aa0*/  UMOV UR18, UR14 ;  /* 0x0000000e00127c82 */ /* 0x000fe40008000000 */
        /* <DEDUP_REMOVED lines=89> */
[----:B------:R-:W-:Y:S01]  /*2040*/  BPT.TRAP 0x1 ;  /* 0x000000040000795c */ /* 0x000fe20000300000 */
.L_x_23:
[----:B------:R-:W-:Y:S01]  /*2050*/  ULEA UR8, UR7, UR8, 0x3 ;  /* 0x0000000807087291 */ /* 0x000fe2000f8e183f */
[----:B------:R-:W-:-:S03]  /*2060*/  ISETP.GT.U32.AND P1, PT, R19, 0x1, PT ;  /* 0x000000011300780c */ /* 0x000fc60003f24070 */
[----:B------:R-:W-:-:S04]  /*2070*/  UIADD3 UR8, UR8, 0x10, URZ ;  /* 0x0000001008087890 */ /* 0x000fc8000fffe03f */
[----:B------:R-:W-:-:S09]  /*2080*/  UPRMT UR8, URZ, 0x654, UR8 ;  /* 0x000006543f087896 */ /* 0x000fd20008000008 */
[----:B------:R-:W-:Y:S01]  /*2090*/  SYNCS.ARRIVE.TRANS64.RED.A1T0 RZ, [UR8], RZ ;  /* 0x000000ffffff79a7 */ /* 0x000fe20008100408 */
[----:B------:R-:W-:Y:S05]  /*20a0*/  @P1 BRA `(.L_x_24) ;  /* 0x0000000000041947 */ /* 0x000fea0003800000 */
[----:B------:R-:W-:Y:S01]  /*20b0*/  BPT.TRAP 0x1 ;  /* 0x000000040000795c */ /* 0x000fe20000300000 */
.L_x_24:
[----:B------:R-:W-:Y:S01]  /*20c0*/  UIADD3 UR6, UR6, 0x1, URZ ;  /* 0x0000000106067890 */ /* 0x000fe2000fffe03f */
[C---:B------:R-:W-:Y:S01]  /*20d0*/  ISETP.GT.AND P1, PT, R0.reuse, 0x1, PT ;  /* 0x000000010000780c */ /* 0x040fe20003f24270 */
[----:B------:R-:W-:Y:S01]  /*20e0*/  UIADD3 UR7, UR7, 0x1, URZ ;  /* 0x0000000107077890 */ /* 0x000fe2000fffe03f */
[----:B------:R-:W-:Y:S01]  /*20f0*/  VIADD R0, R0, 0xffffffff ;  /* 0xffffffff00007836 */ /* 0x000fe20000000000 */
[----:B------:R-:W-:Y:S02]  /*2100*/  UISETP.NE.AND UP0, UPT, UR6, 0x2, UPT ;  /* 0x000000020600788c */ /* 0x000fe4000bf05270 */
[----:B------:R-:W-:Y:S02]  /*2110*/  UISETP.NE.AND UP1, UPT, UR7, 0x2, UPT ;  /* 0x000000020700788c */ /* 0x000fe4000bf25270 */
[----:B------:R-:W-:Y:S02]  /*2120*/  USEL UR8, URZ, 0x1, UP0 ;  /* 0x000000013f087887 */ /* 0x000fe40008000000 */
[----:B------:R-:W-:-:S02]  /*2130*/  USEL UR6, UR6, URZ, UP0 ;  /* 0x0000003f06067287 */ /* 0x000fc40008000000 */
[----:B------:R-:W-:Y:S02]  /*2140*/  USEL UR7, UR7, URZ, UP1 ;  /* 0x0000003f07077287 */ /* 0x000fe40008800000 */
[----:B------:R-:W-:Y:S01]  /*2150*/  LOP3.LUT R5, R5, UR8, RZ, 0x3c, !PT ;  /* 0x0000000805057c12 */ /* 0x000fe2000f8e3cff */
[----:B------:R-:W-:Y:S09]  /*2160*/  @P1 BRA `(.L_x_25) ;  /* 0xfffffff400f01947 */ /* 0x000ff2000383ffff */
.L_x_18:
[----:B------:R-:W2:Y:S02]  /*2170*/  LDC R0, c[0x0][0x28c] ;  /* 0x0000a300ff007b82 */ /* 0x000ea40000000800 */
[----:B--2---:R-:W-:-:S13]  /*2180*/  ISETP.GE.AND P1, PT, R0, 0x1, PT ;  /* 0x000000010000780c */ /* 0x004fda0003f26270 */
[----:B------:R-:W-:Y:S05]  /*2190*/  @!P1 BRA `(.L_x_26) ;  /* 0x0000000000409947 */ /* 0x000fea0003800000 */
[----:B------:R-:W-:Y:S05]  /*21a0*/  @!P0 BRA `(.L_x_27) ;  /* 0x0000000000048947 */ /* 0x000fea0003800000 */
[----:B------:R-:W-:Y:S01]  /*21b0*/  BPT.TRAP 0x1 ;  /* 0x000000040000795c */ /* 0x000fe20000300000 */
.L_x_27:
[----:B------:R-:W2:Y:S01]  /*21c0*/  S2UR UR6, SR_CgaCtaId ;  /* 0x00000000000679c3 */ /* 0x000ea20000008800 */
[----:B------:R-:W-:Y:S01]  /*21d0*/  UISETP.LT.AND UP0, UPT, UR40, 0x1, UPT ;  /* 0x000000012800788c */ /* 0x000fe2000bf01270 */
[----:B------:R-:W-:Y:S01]  /*21e0*/  ISETP.GT.U32.AND P0, PT, R19, 0x1, PT ;  /* 0x000000011300780c */ /* 0x000fe20003f04070 */
[----:B------:R-:W-:Y:S02]  /*21f0*/  UMOV UR5, 0x400 ;  /* 0x0000040000057882 */ /* 0x000fe40000000000 */
[----:B------:R-:W-:-:S04]  /*2200*/  USEL UR4, UR40, 0x1, UP0 ;  /* 0x0000000128047887 */ /* 0x000fc80008000000 */
[----:B------:R-:W-:-:S04]  /*2210*/  UIADD3 UR4, UR39, UR40, -UR4 ;  /* 0x0000002827047290 */ /* 0x000fc8000fffe804 */
[----:B------:R-:W-:-:S04]  /*2220*/  USHF.L.U32 UR4, UR4, 0x3, URZ ;  /* 0x0000000304047899 */ /* 0x000fc8000800063f */
[----:B------:R-:W-:Y:S02]  /*2230*/  ULOP3.LUT UR4, UR4, 0x8, URZ, 0xc0, !UPT ;  /* 0x0000000804047892 */ /* 0x000fe4000f8ec03f */
[----:B--2---:R-:W-:-:S04]  /*2240*/  ULEA UR5, UR6, UR5, 0x18 ;  /* 0x0000000506057291 */ /* 0x004fc8000f8ec03f */
[----:B------:R-:W-:-:S04]  /*2250*/  UIADD3 UR4, UR5, 0x10, UR4 ;  /* 0x0000001005047890 */ /* 0x000fc8000fffe004 */
[----:B------:R-:W-:-:S09]  /*2260*/  UPRMT UR4, URZ, 0x654, UR4 ;  /* 0x000006543f047896 */ /* 0x000fd20008000004 */
[----:B------:R-:W-:Y:S01]  /*2270*/  SYNCS.ARRIVE.TRANS64.RED.A1T0 RZ, [UR4], RZ ;  /* 0x000000ffffff79a7 */ /* 0x000fe20008100404 */
[----:B------:R-:W-:Y:S05]  /*2280*/  @P0 BRA `(.L_x_26) ;  /* 0x0000000000040947 */ /* 0x000fea0003800000 */
[----:B------:R-:W-:Y:S01]  /*2290*/  BPT.TRAP 0x1 ;  /* 0x000000040000795c */ /* 0x000fe20000300000 */
.L_x_26:
[----:B------:R-:W2:Y:S01]  /*22a0*/  LDC R6, c[0x0][0x288] ;  /* 0x0000a200ff067b82 */ /* 0x000ea20000000800 */
[----:B01----:R-:W-:Y:S01]  /*22b0*/  LOP3.LUT R4, R18, 0x60, RZ, 0xc0, !PT ;  /* 0x0000006012047812 */ /* 0x003fe200078ec0ff */
[----:B------:R-:W-:Y:S01]  /*22c0*/  UIADD3 UR39, UR40, UR39, URZ ;  /* 0x0000002728277290 */ /* 0x000fe2000fffe03f */
[----:B------:R-:W-:Y:S01]  /*22d0*/  LOP3.LUT R0, R22, 0x1, RZ, 0xc0, !PT ;  /* 0x0000000116007812 */ /* 0x000fe200078ec0ff */
[----:B------:R-:W-:Y:S01]  /*22e0*/  IMAD.SHL.U32 R13, R153, 0x80, RZ ;  /* 0x00000080990d7824 */ /* 0x000fe200078e00ff */
[----:B------:R-:W-:Y:S01]  /*22f0*/  SHF.R.U32.HI R3, RZ, 0x2, R18 ;  /* 0x00000002ff037819 */ /* 0x000fe20000011612 */
[----:B------:R-:W-:Y:S01]  /*2300*/  USHF.R.U32.HI UR4, URZ, 0x1, UR39 ;  /* 0x000000013f047899 */ /* 0x000fe20008011627 */
[----:B------:R-:W-:Y:S01]  /*2310*/  SHF.R.U32.HI R10, RZ, 0x1, R4 ;  /* 0x00000001ff0a7819 */ /* 0x000fe20000011604 */
[----:B------:R-:W-:Y:S01]  /*2320*/  IMAD.SHL.U32 R4, R0, 0x40, RZ ;  /* 0x0000004000047824 */ /* 0x000fe200078e00ff */
[----:B------:R-:W-:Y:S01]  /*2330*/  LOP3.LUT R3, R3, 0x7, RZ, 0xc0, !PT ;  /* 0x0000000703037812 */ /* 0x000fe200078ec0ff */
[----:B------:R-:W-:Y:S01]  /*2340*/  IMAD.SHL.U32 R15, R152, 0x100, RZ ;  /* 0x00000100980f7824 */ /* 0x000fe200078e00ff */
[----:B------:R-:W-:Y:S01]  /*2350*/  ULOP3.LUT UR4, UR4, 0x1, URZ, 0xc0, !UPT ;  /* 0x0000000104047892 */ /* 0x000fe2000f8ec03f */
[----:B------:R-:W-:Y:S01]  /*2360*/  SHF.R.S32.HI R21, RZ, 0x1f, R23 ;  /* 0x0000001fff157819 */ /* 0x000fe20000011417 */
[----:B------:R-:W-:Y:S01]  /*2370*/  ULDC UR8, c[0x0][0x284] ;  /* 0x0000a10000087ab9 */ /* 0x000fe20000000800 */
[--C-:B------:R-:W-:Y:S01]  /*2380*/  IADD3 R5, RZ, -R10, -R3.reuse ;  /* 0x8000000aff057210 */ /* 0x100fe20007ffe803 */
[----:B------:R-:W-:Y:S01]  /*2390*/  UISETP.GT.U32.AND UP1, UPT, UR39, 0x1, UPT ;  /* 0x000000012700788c */ /* 0x000fe2000bf24070 */
[----:B------:R-:W-:Y:S01]  /*23a0*/  LOP3.LUT R3, R4, 0x40, R3, 0xe2, !PT ;  /* 0x0000004004037812 */ /* 0x000fe200078ee203 */
[----:B------:R-:W-:Y:S01]  /*23b0*/  UISETP.NE.U32.AND UP0, UPT, UR4, 0x1, UPT ;  /* 0x000000010400788c */ /* 0x000fe2000bf05070 */
[----:B------:R-:W-:Y:S01]  /*23c0*/  LOP3.LUT R4, R18, 0x3, RZ, 0xc0, !PT ;  /* 0x0000000312047812 */ /* 0x000fe200078ec0ff */
[----:B------:R-:W-:Y:S01]  /*23d0*/  ULDC.64 UR6, c[0x0][0x5d0] ;  /* 0x0001740000067ab9 */ /* 0x000fe20000000a00 */
[----:B------:R-:W-:Y:S01]  /*23e0*/  UISETP.LT.U32.AND UP1, UPT, UR40, 0x2, UP1 ;  /* 0x000000022800788c */ /* 0x000fe20008f21070 */
[----:B------:R-:W-:Y:S01]  /*23f0*/  IMAD.WIDE R8, R152, 0x100, RZ ;  /* 0x0000010098087825 */ /* 0x000fe200078e02ff */
[----:B------:R-:W-:Y:S01]  /*2400*/  UISETP.GT.U32.AND UP0, UPT, UR40, 0x1, !UP0 ;  /* 0x000000012800788c */ /* 0x000fe2000c704070 */
[----:B--2---:R-:W-:-:S02]  /*2410*/  ISETP.GE.AND P0, PT, R13, R6, PT ;  /* 0x000000060d00720c */ /* 0x004fc40003f06270 */
[----:B------:R-:W-:Y:S01]  /*2420*/  IMAD R12, R4, -0x2, R6 ;  /* 0xfffffffe040c7824 */ /* 0x000fe200078e0206 */
[----:B------:R-:W-:Y:S01]  /*2430*/  SHF.L.U32 R6, R18, 0x1, RZ ;  /* 0x0000000112067819 */ /* 0x000fe200000006ff */
[----:B------:R-:W-:Y:S01]  /*2440*/  IMAD R4, R21, UR6, RZ ;  /* 0x0000000615047c24 */ /* 0x000fe2000f8e02ff */
[----:B------:R-:W-:Y:S01]  /*2450*/  ISETP.GE.OR P0, PT, R15, UR8, P0 ;  /* 0x000000080f007c0c */ /* 0x000fe20008706670 */
[----:B------:R-:W-:Y:S01]  /*2460*/  IMAD R0, R0, -0x40, R5 ;  /* 0xffffffc000007824 */ /* 0x000fe200078e0205 */
[----:B------:R-:W-:Y:S01]  /*2470*/  LOP3.LUT R6, R13, 0x6, R6, 0xf8, !PT ;  /* 0x000000060d067812 */ /* 0x000fe200078ef806 */
[----:B------:R-:W-:Y:S01]  /*2480*/  USEL UR5, URZ, 0x1, !UP1 ;  /* 0x000000013f057887 */ /* 0x000fe2000c800000 */
[----:B------:R-:W-:Y:S01]  /*2490*/  IMAD R11, R23, UR7, R4 ;  /* 0x00000007170b7c24 */ /* 0x000fe2000f8e0204 */
[----:B------:R-:W-:Y:S01]  /*24a0*/  USEL UR4, URZ, 0x1, !UP0 ;  /* 0x000000013f047887 */ /* 0x000fe2000c000000 */
[----:B------:R-:W-:Y:S01]  /*24b0*/  SHF.R.S32.HI R7, RZ, 0x1f, R6 ;  /* 0x0000001fff077819 */ /* 0x000fe20000011406 */
[----:B------:R-:W-:Y:S01]  /*24c0*/  ULOP3.LUT UR39, UR39, 0x1, URZ, 0xc0, !UPT ;  /* 0x0000000127277892 */ /* 0x000fe2000f8ec03f */
[----:B------:R-:W-:Y:S01]  /*24d0*/  LOP3.LUT R153, R8, R3, R10, 0xfe, !PT ;  /* 0x0000000308997212 */ /* 0x000fe200078efe0a */
[----:B------:R-:W-:Y:S01]  /*24e0*/  ULOP3.LUT UR38, UR4, UR38, UR5, 0x96, !UPT ;  /* 0x0000002604267292 */ /* 0x000fe2000f8e9605 */
[----:B------:R-:W-:Y:S01]  /*24f0*/  IADD3 R3, -R15, UR8, R0 ;  /* 0x000000080f037c10 */ /* 0x000fe2000fffe100 */
[----:B------:R-:W-:-:S04]  /*2500*/  IMAD.WIDE.U32 R4, R23, UR6, R6 ;  /* 0x0000000617047c25 */ /* 0x000fc8000f8e0006 */
[----:B------:R-:W-:Y:S02]  /*2510*/  IMAD.IADD R11, R5, 0x1, R11 ;  /* 0x00000001050b7824 */ /* 0x000fe400078e020b */
[----:B------:R-:W-:Y:S02]  /*2520*/  IMAD.IADD R0, R12, 0x1, -R13 ;  /* 0x000000010c007824 */ /* 0x000fe400078e0a0d */
[----:B------:R-:W-:Y:S02]  /*2530*/  IMAD.MOV.U32 R152, RZ, RZ, -0x1 ;  /* 0xffffffffff987424 */ /* 0x000fe400078e00ff */
[----:B------:R-:W-:Y:S01]  /*2540*/  IMAD.MOV.U32 R10, RZ, RZ, R4 ;  /* 0x000000ffff0a7224 */ /* 0x000fe200078e0004 */
[----:B------:R-:W-:Y:S06]  /*2550*/  @P0 BRA `(.L_x_28) ;  /* 0x00000084006c0947 */ /* 0x000fec0003800000 */
[----:B------:R-:W0:Y:S01]  /*2560*/  LDC.64 R4, c[0x0][0x5c8] ;  /* 0x00017200ff047b82 */ /* 0x000e220000000a00 */
[----:B-----5:R-:W-:Y:S01]  /*2570*/  FSETP.NEU.AND P0, PT, R155, RZ, PT ;  /* 0x000000ff9b00720b */ /* 0x020fe20003f0d000 */
[----:B------:R-:W-:Y:S01]  /*2580*/  BSSY B0, `(.L_x_28) ;  /* 0x0000858000007945 */ /* 0x000fe20003800000 */
[----:B------:R-:W-:-:S04]  /*2590*/  ISETP.GT.AND P3, PT, R3, RZ, PT ;  /* 0x000000ff0300720c */ /* 0x000fc80003f64270 */
[----:B------:R-:W-:Y:S01]  /*25a0*/  ISETP.GT.AND P1, PT, R0, RZ, P3 ;  /* 0x000000ff0000720c */ /* 0x000fe20001f24270 */
[-C--:B0-----:R-:W-:Y:S02]  /*25b0*/  IMAD R12, R9, R4.reuse, RZ ;  /* 0x00000004090c7224 */ /* 0x081fe400078e02ff */
[----:B------:R-:W-:-:S04]  /*25c0*/  IMAD.WIDE.U32 R166, R153, R4, R10 ;  /* 0x0000000499a67225 */ /* 0x000fc800078e000a */
[----:B------:R-:W-:-:S04]  /*25d0*/  IMAD R11, R153, R5, R12 ;  /* 0x00000005990b7224 */ /* 0x000fc800078e020c */
[----:B------:R-:W-:Y:S01]  /*25e0*/  IMAD.IADD R169, R167, 0x1, R11 ;  /* 0x00000001a7a97824 */ /* 0x000fe200078e020b */
[----:B------:R-:W-:Y:S06]  /*25f0*/  @!P0 BRA `(.L_x_29) ;  /* 0x00000060000c8947 */ /* 0x000fec0003800000 */
[----:B------:R-:W0:Y:S01]  /*2600*/  LDC.64 R12, c[0x0][0x5b8] ;  /* 0x00016e00ff0c7b82 */ /* 0x000e220000000a00 */
[----:B------:R-:W-:-:S07]  /*2610*/  ULDC.64 UR4, c[0x0][0x5c0] ;  /* 0x0001700000047ab9 */ /* 0x000fce0000000a00 */
[----:B------:R-:W1:Y:S08]  /*2620*/  LDC.64 R14, c[0x0][0x5b0] ;  /* 0x00016c00ff0e7b82 */ /* 0x000e700000000a00 */
[----:B------:R-:W2:Y:S01]  /*2630*/  LDC.64 R10, c[0x0][0x5a8] ;  /* 0x00016a00ff0a7b82 */ /* 0x000ea20000000a00 */
[----:B0-----:R-:W-:-:S04]  /*2640*/  IMAD R20, R21, R12, RZ ;  /* 0x0000000c15147224 */ /* 0x001fc800078e02ff */
[C---:B------:R-:W-:Y:S02]  /*2650*/  IMAD R13, R23.reuse, R13, R20 ;  /* 0x0000000d170d7224 */ /* 0x040fe400078e0214 */
[----:B------:R-:W-:-:S04]  /*2660*/  IMAD.WIDE.U32 R20, R23, R12, R6 ;  /* 0x0000000c17147225 */ /* 0x000fc800078e0006 */
[----:B-1----:R-:W-:Y:S01]  /*2670*/  IMAD R156, R9, R14, RZ ;  /* 0x0000000e099c7224 */ /* 0x002fe200078e02ff */
[----:B------:R-:W-:-:S03]  /*2680*/  IADD3 R157, R21, R13, RZ ;  /* 0x0000000d159d7210 */ /* 0x000fc60007ffe0ff */
[----:B------:R-:W-:Y:S02]  /*2690*/  IMAD R167, R153, R15, R156 ;  /* 0x0000000f99a77224 */ /* 0x000fe400078e029c */
[----:B------:R-:W-:-:S04]  /*26a0*/  IMAD.MOV.U32 R156, RZ, RZ, R20 ;  /* 0x000000ffff9c7224 */ /* 0x000fc800078e0014 */
[----:B------:R-:W-:-:S04]  /*26b0*/  IMAD.WIDE.U32 R158, R153, R14, R156 ;  /* 0x0000000e999e7225 */ /* 0x000fc800078e009c */
[----:B------:R-:W-:Y:S01]  /*26c0*/  IMAD.IADD R159, R159, 0x1, R167 ;  /* 0x000000019f9f7824 */ /* 0x000fe200078e02a7 */
[----:B--2---:R-:W-:-:S04]  /*26d0*/  LEA R160, P0, R158, R10, 0x1 ;  /* 0x0000000a9ea07211 */ /* 0x004fc800078008ff */
[----:B------:R-:W-:-:S05]  /*26e0*/  LEA.HI.X R161, R158, R11, R159, 0x1, P0 ;  /* 0x0000000b9ea17211 */ /* 0x000fca00000f0c9f */
[----:B------:R-:W2:Y:S01]  /*26f0*/  @P1 LDG.E.LTC128B.U16 R165, desc[UR36][R160.64] ;  /* 0x00000024a0a51981 */ /* 0x000ea2000c1e1520 */
[----:B------:R-:W-:Y:S01]  /*2700*/  IMAD.WIDE.U32 R162, R153, R14, R6 ;  /* 0x0000000e99a27225 */ /* 0x000fe200078e0006 */
[----:B------:R-:W-:Y:S01]  /*2710*/  ISETP.GT.AND P2, PT, R0, 0x1, P3 ;  /* 0x000000010000780c */ /* 0x000fe20001f44270 */
[----:B------:R-:W-:Y:S02]  /*2720*/  BSSY B1, `(.L_x_30) ;  /* 0x0000012000017945 */ /* 0x000fe40003800000 */
[----:B------:R-:W-:Y:S02]  /*2730*/  IMAD.IADD R163, R167, 0x1, R163 ;  /* 0x00000001a7a37824 */ /* 0x000fe400078e02a3 */
[----:B------:R-:W-:-:S04]  /*2740*/  IMAD.WIDE.U32 R162, R23, R12, R162 ;  /* 0x0000000c17a27225 */ /* 0x000fc800078e00a2 */
[----:B--2---:R-:W-:-:S05]  /*2750*/  HADD2.F32 R158, -RZ, R165.H0_H0 ;  /* 0x200000a5ff9e7230 */ /* 0x004fca0000004100 */
[----:B------:R-:W-:Y:S01]  /*2760*/  FMUL R159, R158, R155 ;  /* 0x0000009b9e9f7220 */ /* 0x000fe20000400000 */
[----:B------:R-:W-:-:S03]  /*2770*/  LEA R158, P0, R166, UR4, 0x1 ;  /* 0x00000004a69e7c11 */ /* 0x000fc6000f8008ff */
[----:B------:R-:W-:Y:S01]  /*2780*/  FFMA R159, R88, R154, R159 ;  /* 0x0000009a589f7223 */ /* 0x000fe2000000009f */
[----:B------:R-:W-:-:S04]  /*2790*/  IMAD.IADD R88, R13, 0x1, R163 ;  /* 0x000000010d587824 */ /* 0x000fc800078e02a3 */
[----:B------:R-:W-:Y:S02]  /*27a0*/  F2FP.F16.F32.PACK_AB R161, RZ, R159 ;  /* 0x0000009fffa1723e */ /* 0x000fe400000000ff */
[----:B------:R-:W-:Y:S02]  /*27b0*/  LEA.HI.X R159, R166, UR5, R169, 0x1, P0 ;  /* 0x00000005a69f7c11 */ /* 0x000fe400080f0ca9 */
[----:B------:R-:W-:Y:S02]  /*27c0*/  PRMT R163, R161, 0x7610, R163 ;  /* 0x00007610a1a37816 */ /* 0x000fe400000000a3 */
[----:B------:R-:W-:-:S03]  /*27d0*/  LEA R160, P0, R162, R10, 0x1 ;  /* 0x0000000aa2a07211 */ /* 0x000fc600078008ff */
[----:B------:R0:W-:Y:S01]  /*27e0*/  @P1 STG.E.U16 desc[UR36][R158.64], R163 ;  /* 0x000000a39e001986 */ /* 0x0001e2000c101524 */
[----:B------:R-:W-:Y:S01]  /*27f0*/  LEA.HI.X R161, R162, R11, R88, 0x1, P0 ;  /* 0x0000000ba2a17211 */ /* 0x000fe200000f0c58 */
[C---:B------:R-:W-:Y:S01]  /*2800*/  IMAD.SHL.U32 R162, R14.reuse, 0x8, RZ ;  /* 0x000000080ea27824 */ /* 0x040fe200078e00ff */
[----:B0-----:R-:W-:Y:S01]  /*2810*/  SHF.L.U64.HI R163, R14, 0x3, R15 ;  /* 0x000000030ea37819 */ /* 0x001fe2000001020f */
[----:B------:R-:W-:Y:S06]  /*2820*/  @!P2 BRA `(.L_x_31) ;  /* 0x000000000004a947 */ /* 0x000fec0003800000 */
[----:B------:R0:W5:Y:S02]  /*2830*/  LDG.E.LTC128B.U16 R165, desc[UR36][R160.64+0x2] ;  /* 0x00000224a0a57981 */ /* 0x000164000c1e1520 */
.L_x_31:
[----:B------:R-:W-:Y:S05]  /*2840*/  BSYNC B1 ;  /* 0x0000000000017941 */ /* 0x000fea0003800000 */
.L_x_30:
[----:B-----5:R-:W-:Y:S01]  /*2850*/  HADD2.F32 R88, -RZ, R165.H0_H0 ;  /* 0x200000a5ff587230 */ /* 0x020fe20000004100 */
[----:B------:R-:W-:Y:S01]  /*2860*/  ISETP.GT.AND P0, PT, R3, 0x8, PT ;  /* 0x000000080300780c */ /* 0x000fe20003f04270 */
[----:B------:R-:W-:Y:S01]  /*2870*/  IMAD.WIDE.U32 R170, R153, R14, R162 ;  /* 0x0000000e99aa7225 */ /* 0x000fe200078e00a2 */
[----:B------:R-:W-:-:S03]  /*2880*/  PRMT R172, R165, 0x7610, R172 ;  /* 0x00007610a5ac7816 */ /* 0x000fc600000000ac */
[----:B------:R-:W-:Y:S01]  /*2890*/  FMUL R88, R88, R155 ;  /* 0x0000009b58587220 */ /* 0x000fe20000400000 */
[----:B------:R-:W-:Y:S01]  /*28a0*/  IMAD.IADD R169, R167, 0x1, R171 ;  /* 0x00000001a7a97824 */ /* 0x000fe200078e02ab */
[----:B------:R-:W-:Y:S02]  /*28b0*/  IADD3 R166, P4, R20, R170, RZ ;  /* 0x000000aa14a67210 */ /* 0x000fe40007f9e0ff */
[----:B------:R-:W-:Y:S01]  /*28c0*/  FFMA R89, R89, R154, R88 ;  /* 0x0000009a59597223 */ /* 0x000fe20000000058 */
[----:B------:R-:W-:Y:S02]  /*28d0*/  ISETP.GT.AND P1, PT, R0, RZ, P0 ;  /* 0x000000ff0000720c */ /* 0x000fe40000724270 */
[----:B------:R-:W-:Y:S02]  /*28e0*/  IADD3.X R167, R169, R157, RZ, P4, !PT ;  /* 0x0000009da9a77210 */ /* 0x000fe400027fe4ff */
[----:B------:R-:W-:Y:S02]  /*28f0*/  F2FP.F16.F32.PACK_AB R168, RZ, R89 ;  /* 0x00000059ffa8723e */ /* 0x000fe400000000ff */
[----:B------:R-:W-:-:S02]  /*2900*/  LEA R88, P4, R166, R10, 0x1 ;  /* 0x0000000aa6587211 */ /* 0x000fc400078808ff */
[----:B------:R-:W-:Y:S02]  /*2910*/  PRMT R171, R168, 0x7610, R171 ;  /* 0x00007610a8ab7816 */ /* 0x000fe400000000ab */
[----:B------:R-:W-:-:S03]  /*2920*/  LEA.HI.X R89, R166, R11, R167, 0x1, P4 ;  /* 0x0000000ba6597211 */ /* 0x000fc600020f0ca7 */
[----:B------:R1:W-:Y:S04]  /*2930*/  @P2 STG.E.U16 desc[UR36][R158.64+0x2], R171 ;  /* 0x000002ab9e002986 */ /* 0x0003e8000c101524 */
[----:B------:R2:W3:Y:S01]  /*2940*/  @P1 LDG.E.LTC128B.U16 R172, desc[UR36][R88.64] ;  /* 0x0000002458ac1981 */ /* 0x0004e2000c1e1520 */
[----:B------:R-:W-:Y:S01]  /*2950*/  IMAD.SHL.U32 R165, R4, 0x10, RZ ;  /* 0x0000001004a57824 */ /* 0x000fe200078e00ff */
[----:B------:R-:W-:Y:S01]  /*2960*/  IADD3 R170, P2, R6, R170, RZ ;  /* 0x000000aa06aa7210 */ /* 0x000fe20007f5e0ff */
[----:B------:R-:W-:Y:S03]  /*2970*/  BSSY B1, `(.L_x_32) ;  /* 0x0000011000017945 */ /* 0x000fe60003800000 */
[----:B------:R-:W-:Y:S01]  /*2980*/  IADD3 R168, P4, R165, R158, RZ ;  /* 0x0000009ea5a87210 */ /* 0x000fe20007f9e0ff */
[----:B-1----:R-:W-:Y:S01]  /*2990*/  IMAD.X R171, R7, 0x1, R169, P2 ;  /* 0x0000000107ab7824 */ /* 0x002fe200010e06a9 */
[----:B------:R-:W-:Y:S01]  /*29a0*/  ISETP.GT.AND P2, PT, R0, 0x1, P0 ;  /* 0x000000010000780c */ /* 0x000fe20000744270 */
[----:B------:R-:W-:-:S03]  /*29b0*/  IMAD.WIDE.U32 R170, R23, R12, R170 ;  /* 0x0000000c17aa7225 */ /* 0x000fc600078e00aa */
[----:B--2---:R-:W-:Y:S01]  /*29c0*/  LEA R88, P5, R170, R10, 0x1 ;  /* 0x0000000aaa587211 */ /* 0x004fe200078a08ff */
[----:B---3--:R-:W-:-:S05]  /*29d0*/  HADD2.F32 R166, -RZ, R172.H0_H0 ;  /* 0x200000acffa67230 */ /* 0x008fca0000004100 */
[----:B------:R-:W-:Y:S01]  /*29e0*/  FMUL R167, R166, R155 ;  /* 0x0000009ba6a77220 */ /* 0x000fe20000400000 */
[----:B------:R-:W-:-:S03]  /*29f0*/  IMAD.IADD R166, R13, 0x1, R171 ;  /* 0x000000010da67824 */ /* 0x000fc600078e02ab */
[----:B------:R-:W-:Y:S01]  /*2a00*/  FFMA R90, R90, R154, R167 ;  /* 0x0000009a5a5a7223 */ /* 0x000fe200000000a7 */
[----:B------:R-:W-:Y:S02]  /*2a10*/  SHF.L.U64.HI R167, R4, 0x4, R5 ;  /* 0x0000000404a77819 */ /* 0x000fe40000010205 */
[----:B------:R-:W-:Y:S02]  /*2a20*/  LEA.HI.X R89, R170, R11, R166, 0x1, P5 ;  /* 0x0000000baa597211 */ /* 0x000fe400028f0ca6 */
[----:B------:R-:W-:Y:S01]  /*2a30*/  F2FP.F16.F32.PACK_AB R90, RZ, R90 ;  /* 0x0000005aff5a723e */ /* 0x000fe200000000ff */
[----:B------:R-:W-:-:S05]  /*2a40*/  IMAD.X R169, R167, 0x1, R159, P4 ;  /* 0x00000001a7a97824 */ /* 0x000fca00020e069f */
[----:B------:R1:W-:Y:S01]  /*2a50*/  @P1 STG.E.U16 desc[UR36][R168.64], R90 ;  /* 0x0000005aa8001986 */ /* 0x0003e2000c101524 */
[----:B------:R-:W-:Y:S05]  /*2a60*/  @!P2 BRA `(.L_x_33) ;  /* 0x000000000004a947 */ /* 0x000fea0003800000 */
[----:B------:R2:W5:Y:S02]  /*2a70*/  LDG.E.LTC128B.U16 R172, desc[UR36][R88.64+0x2] ;  /* 0x0000022458ac7981 */ /* 0x000564000c1e1520 */
.L_x_33:
[----:B------:R-:W-:Y:S05]  /*2a80*/  BSYNC B1 ;  /* 0x0000000000017941 */ /* 0x000fea0003800000 */
.L_x_32:
[----:B-1---5:R-:W-:Y:S01]  /*2a90*/  HADD2.F32 R90, -RZ, R172.H0_H0 ;  /* 0x200000acff5a7230 */ /* 0x022fe20000004100 */
[----:B------:R-:W-:Y:S01]  /*2aa0*/  ISETP.GT.AND P1, PT, R0, 0x8, P3 ;  /* 0x000000080000780c */ /* 0x000fe20001f24270 */
[----:B------:R-:W-:Y:S03]  /*2ab0*/  BSSY B1, `(.L_x_34) ;  /* 0x000000a000017945 */ /* 0x000fe60003800000 */
[----:B------:R-:W-:-:S04]  /*2ac0*/  FMUL R90, R90, R155 ;  /* 0x0000009b5a5a7220 */ /* 0x000fc80000400000 */
[----:B------:R-:W-:Y:S01]  /*2ad0*/  FFMA R90, R91, R154, R90 ;  /* 0x0000009a5b5a7223 */ /* 0x000fe2000000005a */
[----:B------:R-:W-:-:S04]  /*2ae0*/  @P2 IMAD.MOV.U32 R91, RZ, RZ, R169 ;  /* 0x000000ffff5b2224 */ /* 0x000fc800078e00a9 */
[----:B------:R-:W-:-:S04]  /*2af0*/  F2FP.F16.F32.PACK_AB R90, RZ, R90 ;  /* 0x0000005aff5a723e */ /* 0x000fc800000000ff */
[----:B------:R-:W-:Y:S01]  /*2b00*/  PRMT R166, R90, 0x7610, R166 ;  /* 0x000076105aa67816 */ /* 0x000fe200000000a6 */
[----:B------:R-:W-:-:S05]  /*2b10*/  @P2 IMAD.MOV.U32 R90, RZ, RZ, R168 ;  /* 0x000000ffff5a2224 */ /* 0x000fca00078e00a8 */
[----:B------:R1:W-:Y:S01]  /*2b20*/  @P2 STG.E.U16 desc[UR36][R90.64+0x2], R166 ;  /* 0x000002a65a002986 */ /* 0x0003e2000c101524 */
[----:B------:R-:W-:Y:S05]  /*2b30*/  @!P1 BRA `(.L_x_35) ;  /* 0x0000000000049947 */ /* 0x000fea0003800000 */
[----:B------:R3:W5:Y:S02]  /*2b40*/  LDG.E.LTC128B.U16 R172, desc[UR36][R160.64+0x10] ;  /* 0x00001024a0ac7981 */ /* 0x000764000c1e1520 */
.L_x_35:
[----:B------:R-:W-:Y:S05]  /*2b50*/  BSYNC B1 ;  /* 0x0000000000017941 */ /* 0x000fea0003800000 */
.L_x_34:
[----:B-1---5:R-:W-:Y:S01]  /*2b60*/  HADD2.F32 R90, -RZ, R172.H0_H0 ;  /* 0x200000acff5a7230 */ /* 0x022fe20000004100 */
[----:B------:R-:W-:Y:S01]  /*2b70*/  ISETP.GT.AND P2, PT, R0, 0x9, P3 ;  /* 0x000000090000780c */ /* 0x000fe20001f44270 */
[----:B------:R-:W-:Y:S03]  /*2b80*/  BSSY B1, `(.L_x_36) ;  /* 0x000000a000017945 */ /* 0x000fe60003800000 */
[----:B------:R-:W-:Y:S01]  /*2b90*/  FMUL R91, R90, R155 ;  /* 0x0000009b5a5b7220 */ /* 0x000fe20000400000 */
[----:B------:R-:W-:-:S03]  /*2ba0*/  @P1 MOV R90, R158 ;  /* 0x0000009e005a1202 */ /* 0x000fc60000000f00 */
[----:B------:R-:W-:-:S05]  /*2bb0*/  FFMA R91, R92, R154, R91 ;  /* 0x0000009a5c5b7223 */ /* 0x000fca000000005b */
[----:B------:R-:W-:-:S04]  /*2bc0*/  F2FP.F16.F32.PACK_AB R91, RZ, R91 ;  /* 0x0000005bff5b723e */ /* 0x000fc800000000ff */
[----:B------:R-:W-:Y:S01]  /*2bd0*/  PRMT R92, R91, 0x7610, R92 ;  /* 0x000076105b5c7816 */ /* 0x000fe2000000005c */
[----:B------:R-:W-:-:S05]  /*2be0*/  @P1 IMAD.MOV.U32 R91, RZ, RZ, R159 ;  /* 0x000000ffff5b1224 */ /* 0x000fca00078e009f */
[----:B------:R1:W-:Y:S01]  /*2bf0*/  @P1 STG.E.U16 desc[UR36][R90.64+0x10], R92 ;  /* 0x0000105c5a001986 */ /* 0x0003e2000c101524 */
[----:B------:R-:W-:Y:S05]  /*2c00*/  @!P2 BRA `(.L_x_37) ;  /* 0x000000000004a947 */ /* 0x000fea0003800000 */
[----:B------:R4:W5:Y:S02]  /*2c10*/  LDG.E.LTC128B.U16 R172, desc[UR36][R160.64+0x12] ;  /* 0x00001224a0ac7981 */ /* 0x000964000c1e1520 */
.L_x_37:
[----:B------:R-:W-:Y:S05]  /*2c20*/  BSYNC B1 ;  /* 0x0000000000017941 */ /* 0x000fea0003800000 */
.L_x_36:
[----:B-1---5:R-:W-:Y:S01]  /*2c30*/  HADD2.F32 R90, -RZ, R172.H0_H0 ;  /* 0x200000acff5a7230 */ /* 0x022fe20000004100 */
[----:B------:R-:W-:Y:S01]  /*2c40*/  ISETP.GT.AND P1, PT, R0, 0x8, P0 ;  /* 0x000000080000780c */ /* 0x000fe20000724270 */
[----:B------:R-:W-:Y:S01]  /*2c50*/  @P2 IMAD.MOV.U32 R91, RZ, RZ, R159 ;  /* 0x000000ffff5b2224 */ /* 0x000fe200078e009f */
[----:B------:R-:W-:Y:S02]  /*2c60*/  BSSY B1, `(.L_x_38) ;  /* 0x0000009000017945 */ /* 0x000fe40003800000 */
[----:B------:R-:W-:-:S04]  /*2c70*/  FMUL R90, R90, R155 ;  /* 0x0000009b5a5a7220 */ /* 0x000fc80000400000 */
[----:B------:R-:W-:-:S05]  /*2c80*/  FFMA R90, R93, R154, R90 ;  /* 0x0000009a5d5a7223 */ /* 0x000fca000000005a */
[----:B------:R-:W-:-:S04]  /*2c90*/  F2FP.F16.F32.PACK_AB R90, RZ, R90 ;  /* 0x0000005aff5a723e */ /* 0x000fc800000000ff */
[----:B------:R-:W-:Y:S01]  /*2ca0*/  PRMT R92, R90, 0x7610, R92 ;  /* 0x000076105a5c7816 */ /* 0x000fe2000000005c */
[----:B------:R-:W-:-:S05]  /*2cb0*/  @P2 IMAD.MOV.U32 R90, RZ, RZ, R158 ;  /* 0x000000ffff5a2224 */ /* 0x000fca00078e009e */
[----:B------:R1:W-:Y:S01]  /*2cc0*/  @P2 STG.E.U16 desc[UR36][R90.64+0x12], R92 ;  /* 0x0000125c5a002986 */ /* 0x0003e2000c101524 */
[----:B------:R-:W-:Y:S05]  /*2cd0*/  @!P1 BRA `(.L_x_39) ;  /* 0x0000000000049947 */ /* 0x000fea0003800000 */
[----:B------:R0:W5:Y:S02]  /*2ce0*/  LDG.E.LTC128B.U16 R172, desc[UR36][R88.64+0x10] ;  /* 0x0000102458ac7981 */ /* 0x000164000c1e1520 */
.L_x_39:
[----:B------:R-:W-:Y:S05]  /*2cf0*/  BSYNC B1 ;  /* 0x0000000000017941 */ /* 0x000fea0003800000 */
.L_x_38:
[----:B-1---5:R-:W-:Y:S01]  /*2d00*/  HADD2.F32 R90, -RZ, R172.H0_H0 ;  /* 0x200000acff5a7230 */ /* 0x022fe20000004100 */
[----:B------:R-:W-:Y:S01]  /*2d10*/  ISETP.GT.AND P2, PT, R0, 0x9, P0 ;  /* 0x000000090000780c */ /* 0x000fe20000744270 */
[----:B------:R-:W-:Y:S03]  /*2d20*/  BSSY B1, `(.L_x_40) ;  /* 0x000000a000017945 */ /* 0x000fe60003800000 */
[----:B------:R-:W-:Y:S01]  /*2d30*/  FMUL R91, R90, R155 ;  /* 0x0000009b5a5b7220 */ /* 0x000fe20000400000 */
[----:B------:R-:W-:-:S03]  /*2d40*/  @P1 IMAD.MOV.U32 R90, RZ, RZ, R168 ;  /* 0x000000ffff5a1224 */ /* 0x000fc600078e00a8 */
[----:B------:R-:W-:-:S05]  /*2d50*/  FFMA R91, R94, R154, R91 ;  /* 0x0000009a5e5b7223 */ /* 0x000fca000000005b */
[----:B------:R-:W-:-:S04]  /*2d60*/  F2FP.F16.F32.PACK_AB R91, RZ, R91 ;  /* 0x0000005bff5b723e */ /* 0x000fc800000000ff */
[----:B------:R-:W-:Y:S01]  /*2d70*/  PRMT R92, R91, 0x7610, R92 ;  /* 0x000076105b5c7816 */ /* 0x000fe2000000005c */
[----:B------:R-:W-:-:S05]  /*2d80*/  @P1 IMAD.MOV.U32 R91, RZ, RZ, R169 ;  /* 0x000000ffff5b1224 */ /* 0x000fca00078e00a9 */
[----:B------:R1:W-:Y:S01]  /*2d90*/  @P1 STG.E.U16 desc[UR36][R90.64+0x10], R92 ;  /* 0x0000105c5a001986 */ /* 0x0003e2000c101524 */
[----:B------:R-:W-:Y:S05]  /*2da0*/  @!P2 BRA `(.L_x_41) ;  /* 0x000000000004a947 */ /* 0x000fea0003800000 */
[----:B------:R0:W5:Y:S02]  /*2db0*/  LDG.E.LTC128B.U16 R172, desc[UR36][R88.64+0x12] ;  /* 0x0000122458ac7981 */ /* 0x000164000c1e1520 */
.L_x_41:
[----:B------:R-:W-:Y:S05]  /*2dc0*/  BSYNC B1 ;  /* 0x0000000000017941 */ /* 0x000fea0003800000 */
.L_x_40:
[----:B-1---5:R-:W-:Y:S01]  /*2dd0*/  HADD2.F32 R90, -RZ, R172.H0_H0 ;  /* 0x200000acff5a7230 */ /* 0x022fe20000004100 */
[----:B------:R-:W-:Y:S01]  /*2de0*/  @P2 MOV R91, R169 ;  /* 0x000000a9005b2202 */ /* 0x000fe20000000f00 */
[----:B------:R-:W-:Y:S01]  /*2df0*/  BSSY B1, `(.L_x_42) ;  /* 0x000000a000017945 */ /* 0x000fe20003800000 */
[----:B------:R-:W-:Y:S02]  /*2e00*/  ISETP.GT.AND P1, PT, R0, 0x10, P3 ;  /* 0x000000100000780c */ /* 0x000fe40001f24270 */
        /* <DEDUP_REMOVED lines=8> */
.L_x_43:
[----:B------:R-:W-:Y:S05]  /*2e90*/  BSYNC B1 ;  /* 0x0000000000017941 */ /* 0x000fea0003800000 */
.L_x_42:
        /* <DEDUP_REMOVED lines=12> */
.L_x_45:
[----:B------:R-:W-:Y:S05]  /*2f60*/  BSYNC B1 ;  /* 0x0000000000017941 */ /* 0x000fea0003800000 */
.L_x_44:
        /* <DEDUP_REMOVED lines=12> */
.L_x_47:
[----:B------:R-:W-:Y:S05]  /*3030*/  BSYNC B1 ;  /* 0x0000000000017941 */ /* 0x000fea0003800000 */
.L_x_46:
        /* <DEDUP_REMOVED lines=12> */
.L_x_49:
[----:B------:R-:W-:Y:S05]  /*3100*/  BSYNC B1 ;  /* 0x0000000000017941 */ /* 0x000fea0003800000 */
.L_x_48:
[----:B-1---5:R-:W-:Y:S01]  /*3110*/  HADD2.F32 R90, -RZ, R172.H0_H0 ;  /* 0x200000acff5a7230 */ /* 0x022fe20000004100 */
[----:B------:R-:W-:Y:S01]  /*3120*/  ISETP.GT.AND P1, PT, R0, 0x18, P3 ;  /* 0x000000180000780c */ /* 0x000fe20001f24270 */
[----:B------:R-:W-:Y:S01]  /*3130*/  @P2 IMAD.MOV.U32 R91, RZ, RZ, R169 ;  /* 0x000000ffff5b2224 */ /* 0x000fe200078e00a9 */
[----:B------:R-:W-:Y:S02]  /*3140*/  BSSY B1, `(.L_x_50) ;  /* 0x0000009000017945 */ /* 0x000fe40003800000 */
[----:B------:R-:W-:-:S04]  /*3150*/  FMUL R90, R90, R155 ;  /* 0x0000009b5a5a7220 */ /* 0x000fc80000400000 */
[----:B------:R-:W-:-:S05]  /*3160*/  FFMA R90, R99, R154, R90 ;  /* 0x0000009a635a7223 */ /* 0x000fca000000005a */
[----:B------:R-:W-:-:S04]  /*3170*/  F2FP.F16.F32.PACK_AB R90, RZ, R90 ;  /* 0x0000005aff5a723e */ /* 0x000fc800000000ff */
[----:B------:R-:W-:Y:S02]  /*3180*/  PRMT R92, R90, 0x7610, R92 ;  /* 0x000076105a5c7816 */ /* 0x000fe4000000005c */
[----:B------:R-:W-:-:S05]  /*3190*/  @P2 MOV R90, R168 ;  /* 0x000000a8005a2202 */ /* 0x000fca0000000f00 */
[----:B------:R1:W-:Y:S01]  /*31a0*/  @P2 STG.E.U16 desc[UR36][R90.64+0x22], R92 ;  /* 0x0000225c5a002986 */ /* 0x0003e2000c101524 */
[----:B------:R-:W-:Y:S05]  /*31b0*/  @!P1 BRA `(.L_x_51) ;  /* 0x0000000000049947 */ /* 0x000fea0003800000 */
[----:B------:R0:W5:Y:S02]  /*31c0*/  LDG.E.LTC128B.U16 R172, desc[UR36][R160.64+0x30] ;  /* 0x00003024a0ac7981 */ /* 0x000164000c1e1520 */
.L_x_51:
[----:B------:R-:W-:Y:S05]  /*31d0*/  BSYNC B1 ;  /* 0x0000000000017941 */ /* 0x000fea0003800000 */
.L_x_50:
        /* <DEDUP_REMOVED lines=12> */
.L_x_53:
[----:B------:R-:W-:Y:S05]  /*32a0*/  BSYNC B1 ;  /* 0x0000000000017941 */ /* 0x000fea0003800000 */
.L_x_52:
        /* <DEDUP_REMOVED lines=12> */
.L_x_55:
[----:B------:R-:W-:Y:S05]  /*3370*/  BSYNC B1 ;  /* 0x0000000000017941 */ /* 0x000fea0003800000 */
.L_x_54:
[----:B-1---5:R-:W-:Y:S01]  /*3380*/  HADD2.F32 R90, -RZ, R172.H0_H0 ;  /* 0x200000acff5a7230 */ /* 0x022fe20000004100 */
[----:B------:R-:W-:Y:S01]  /*3390*/  ISETP.GT.AND P2, PT, R0, 0x19, P0 ;  /* 0x000000190000780c */ /* 0x000fe20000744270 */
[----:B------:R-:W-:Y:S03]  /*33a0*/  BSSY B1, `(.L_x_56) ;  /* 0x000000a000017945 */ /* 0x000fe60003800000 */
[----:B------:R-:W-:Y:S01]  /*33b0*/  FMUL R91, R90, R155 ;  /* 0x0000009b5a5b7220 */ /* 0x000fe20000400000 */
[----:B------:R-:W-:-:S03]  /*33c0*/  @P1 IMAD.MOV.U32 R90, RZ, RZ, R168 ;  /* 0x000000ffff5a1224 */ /* 0x000fc600078e00a8 */
[----:B------:R-:W-:-:S05]  /*33d0*/  FFMA R91, R102, R154, R91 ;  /* 0x0000009a665b7223 */ /* 0x000fca000000005b */
[----:B------:R-:W-:-:S04]  /*33e0*/  F2FP.F16.F32.PACK_AB R91, RZ, R91 ;  /* 0x0000005bff5b723e */ /* 0x000fc800000000ff */
[----:B------:R-:W-:Y:S02]  /*33f0*/  PRMT R92, R91, 0x7610, R92 ;  /* 0x000076105b5c7816 */ /* 0x000fe4000000005c */
[----:B------:R-:W-:-:S05]  /*3400*/  @P1 MOV R91, R169 ;  /* 0x000000a9005b1202 */ /* 0x000fca0000000f00 */
[----:B------:R1:W-:Y:S01]  /*3410*/  @P1 STG.E.U16 desc[UR36][R90.64+0x30], R92 ;  /* 0x0000305c5a001986 */ /* 0x0003e2000c101524 */
[----:B------:R-:W-:Y:S05]  /*3420*/  @!P2 BRA `(.L_x_57) ;  /* 0x000000000004a947 */ /* 0x000fea0003800000 */
[----:B------:R0:W5:Y:S02]  /*3430*/  LDG.E.LTC128B.U16 R172, desc[UR36][R88.64+0x32] ;  /* 0x0000322458ac7981 */ /* 0x000164000c1e1520 */
.L_x_57:
[----:B------:R-:W-:Y:S05]  /*3440*/  BSYNC B1 ;  /* 0x0000000000017941 */ /* 0x000fea0003800000 */
.L_x_56:
        /* <DEDUP_REMOVED lines=12> */
.L_x_59:
[----:B------:R-:W-:Y:S05]  /*3510*/  BSYNC B1 ;  /* 0x0000000000017941 */ /* 0x000fea0003800000 */
.L_x_58:
        /* <DEDUP_REMOVED lines=12> */
.L_x_61:
[----:B------:R-:W-:Y:S05]  /*35e0*/  BSYNC B1 ;  /* 0x0000000000017941 */ /* 0x000fea0003800000 */
.L_x_60:
        /* <DEDUP_REMOVED lines=12> */
.L_x_63:
[----:B------:R-:W-:Y:S05]  /*36b0*/  BSYNC B1 ;  /* 0x0000000000017941 */ /* 0x000fea0003800000 */
.L_x_62:
        /* <DEDUP_REMOVED lines=12> */
.L_x_65:
[----:B------:R-:W-:Y:S05]  /*3780*/  BSYNC B1 ;  /* 0x0000000000017941 */ /* 0x000fea0003800000 */
.L_x_64:
        /* <DEDUP_REMOVED lines=12> */
.L_x_67:
[----:B------:R-:W-:Y:S05]  /*3850*/  BSYNC B1 ;  /* 0x0000000000017941 */ /* 0x000fea0003800000 */
.L_x_66:
        /* <DEDUP_REMOVED lines=12> */
.L_x_69:
[----:B------:R-:W-:Y:S05]  /*3920*/  BSYNC B1 ;  /* 0x0000000000017941 */ /* 0x000fea0003800000 */
.L_x_68:
        /* <DEDUP_REMOVED lines=12> */
.L_x_71:
[----:B------:R-:W-:Y:S05]  /*39f0*/  BSYNC B1 ;  /* 0x0000000000017941 */ /* 0x000fea0003800000 */
.L_x_70:
        /* <DEDUP_REMOVED lines=12> */
.L_x_73:
[----:B------:R-:W-:Y:S05]  /*3ac0*/  BSYNC B1 ;  /* 0x0000000000017941 */ /* 0x000fea0003800000 */
.L_x_72:
        /* <DEDUP_REMOVED lines=12> */
.L_x_75:
[----:B------:R-:W-:Y:S05]  /*3b90*/  BSYNC B1 ;  /* 0x0000000000017941 */ /* 0x000fea0003800000 */
.L_x_74:
        /* <DEDUP_REMOVED lines=12> */
.L_x_77:
[----:B------:R-:W-:Y:S05]  /*3c60*/  BSYNC B1 ;  /* 0x0000000000017941 */ /* 0x000fea0003800000 */
.L_x_76:
        /* <DEDUP_REMOVED lines=12> */
.L_x_79:
[----:B------:R-:W-:Y:S05]  /*3d30*/  BSYNC B1 ;  /* 0x0000000000017941 */ /* 0x000fea0003800000 */
.L_x_78:
        /* <DEDUP_REMOVED lines=12> */
.L_x_81:
[----:B------:R-:W-:Y:S05]  /*3e00*/  BSYNC B1 ;  /* 0x0000000000017941 */ /* 0x000fea0003800000 */
.L_x_80:
        /* <DEDUP_REMOVED lines=12> */
.L_x_83:
[----:B------:R-:W-:Y:S05]  /*3ed0*/  BSYNC B1 ;  /* 0x0000000000017941 */ /* 0x000fea0003800000 */
.L_x_82:
        /* <DEDUP_REMOVED lines=12> */
.L_x_85:
[----:B------:R-:W-:Y:S05]  /*3fa0*/  BSYNC B1 ;  /* 0x0000000000017941 */ /* 0x000fea0003800000 */
.L_x_84:
        /* <DEDUP_REMOVED lines=12> */
.L_x_87:
[----:B------:R-:W-:Y:S05]  /*4070*/  BSYNC B1 ;  /* 0x0000000000017941 */ /* 0x000fea0003800000 */
.L_x_86:
        /* <DEDUP_REMOVED lines=12> */
.L_x_89:
[----:B------:R-:W-:Y:S05]  /*4140*/  BSYNC B1 ;  /* 0x0000000000017941 */ /* 0x000fea0003800000 */
.L_x_88:
        /* <DEDUP_REMOVED lines=12> */
.L_x_91:
[----:B------:R-:W-:Y:S05]  /*4210*/  BSYNC B1 ;  /* 0x0000000000017941 */ /* 0x000fea0003800000 */
.L_x_90:
        /* <DEDUP_REMOVED lines=12> */
.L_x_93:
[----:B------:R-:W-:Y:S05]  /*42e0*/  BSYNC B1 ;  /* 0x0000000000017941 */ /* 0x000fea0003800000 */
.L_x_92:
        /* <DEDUP_REMOVED lines=12> */
.L_x_95:
[----:B------:R-:W-:Y:S05]  /*43b0*/  BSYNC B1 ;  /* 0x0000000000017941 */ /* 0x000fea0003800000 */
.L_x_94:
        /* <DEDUP_REMOVED lines=12> */
.L_x_97:
[----:B------:R-:W-:Y:S05]  /*4480*/  BSYNC B1 ;  /* 0x0000000000017941 */ /* 0x000fea0003800000 */
.L_x_96:
        /* <DEDUP_REMOVED lines=12> */
.L_x_99:
[----:B------:R-:W-:Y:S05]  /*4550*/  BSYNC B1 ;  /* 0x0000000000017941 */ /* 0x000fea0003800000 */
.L_x_98:
        /* <DEDUP_REMOVED lines=12> */
.L_x_101:
[----:B------:R-:W-:Y:S05]  /*4620*/  BSYNC B1 ;  /* 0x0000000000017941 */ /* 0x000fea0003800000 */
.L_x_100:
        /* <DEDUP_REMOVED lines=12> */
.L_x_103:
[----:B------:R-:W-:Y:S05]  /*46f0*/  BSYNC B1 ;  /* 0x0000000000017941 */ /* 0x000fea0003800000 */
.L_x_102:
        /* <DEDUP_REMOVED lines=12> */
.L_x_105:
[----:B------:R-:W-:Y:S05]  /*47c0*/  BSYNC B1 ;  /* 0x0000000000017941 */ /* 0x000fea0003800000 */
.L_x_104:
        /* <DEDUP_REMOVED lines=12> */
.L_x_107:
[----:B------:R-:W-:Y:S05]  /*4890*/  BSYNC B1 ;  /* 0x0000000000017941 */ /* 0x000fea0003800000 */
.L_x_106:
        /* <DEDUP_REMOVED lines=12> */
.L_x_109:
[----:B------:R-:W-:Y:S05]  /*4960*/  BSYNC B1 ;  /* 0x0000000000017941 */ /* 0x000fea0003800000 */
.L_x_108:
        /* <DEDUP_REMOVED lines=12> */
.L_x_111:
[----:B------:R-:W-:Y:S05]  /*4a30*/  BSYNC B1 ;  /* 0x0000000000017941 */ /* 0x000fea0003800000 */
.L_x_110:
        /* <DEDUP_REMOVED lines=12> */
.L_x_113:
[----:B------:R-:W-:Y:S05]  /*4b00*/  BSYNC B1 ;  /* 0x0000000000017941 */ /* 0x000fea0003800000 */
.L_x_112:
        /* <DEDUP_REMOVED lines=12> */
.L_x_115:
[----:B------:R-:W-:Y:S05]  /*4bd0*/  BSYNC B1 ;  /* 0x0000000000017941 */ /* 0x000fea0003800000 */
.L_x_114:
        /* <DEDUP_REMOVED lines=12> */
.L_x_117:
[----:B------:R-:W-:Y:S05]  /*4ca0*/  BSYNC B1 ;  /* 0x0000000000017941 */ /* 0x000fea0003800000 */
.L_x_116:
        /* <DEDUP_REMOVED lines=12> */
.L_x_119:
[----:B------:R-:W-:Y:S05]  /*4d70*/  BSYNC B1 ;  /* 0x0000000000017941 */ /* 0x000fea0003800000 */
.L_x_118:
        /* <DEDUP_REMOVED lines=12> */
.L_x_121:
[----:B------:R-:W-:Y:S05]  /*4e40*/  BSYNC B1 ;  /* 0x0000000000017941 */ /* 0x000fea0003800000 */
.L_x_120:
        /* <DEDUP_REMOVED lines=12> */
.L_x_123:
[----:B------:R-:W-:Y:S05]  /*4f10*/  BSYNC B1 ;  /* 0x0000000000017941 */ /* 0x000fea0003800000 */
.L_x_122:
        /* <DEDUP_REMOVED lines=12> */
.L_x_125:
[----:B------:R-:W-:Y:S05]  /*4fe0*/  BSYNC B1 ;  /* 0x0000000000017941 */ /* 0x000fea0003800000 */
.L_x_124:
        /* <DEDUP_REMOVED lines=12> */
.L_x_127:
[----:B------:R-:W-:Y:S05]  /*50b0*/  BSYNC B1 ;  /* 0x0000000000017941 */ /* 0x000fea0003800000 */
.L_x_126:
        /* <DEDUP_REMOVED lines=12> */
.L_x_129:
[----:B------:R-:W-:Y:S05]  /*5180*/  BSYNC B1 ;  /* 0x0000000000017941 */ /* 0x000fea0003800000 */
.L_x_128:
        /* <DEDUP_REMOVED lines=12> */
.L_x_131:
[----:B------:R-:W-:Y:S05]  /*5250*/  BSYNC B1 ;  /* 0x0000000000017941 */ /* 0x000fea0003800000 */
.L_x_130:
        /* <DEDUP_REMOVED lines=12> */
.L_x_133:
[----:B------:R-:W-:Y:S05]  /*5320*/  BSYNC B1 ;  /* 0x0000000000017941 */ /* 0x000fea0003800000 */
.L_x_132:
        /* <DEDUP_REMOVED lines=12> */
.L_x_135:
[----:B------:R-:W-:Y:S05]  /*53f0*/  BSYNC B1 ;  /* 0x0000000000017941 */ /* 0x000fea0003800000 */
.L_x_134:
        /* <DEDUP_REMOVED lines=12> */
.L_x_137:
[----:B------:R-:W-:Y:S05]  /*54c0*/  BSYNC B1 ;  /* 0x0000000000017941 */ /* 0x000fea0003800000 */
.L_x_136:
        /* <DEDUP_REMOVED lines=12> */
.L_x_139:
[----:B------:R-:W-:Y:S05]  /*5590*/  BSYNC B1 ;  /* 0x0000000000017941 */ /* 0x000fea0003800000 */
.L_x_138:
        /* <DEDUP_REMOVED lines=12> */
.L_x_141:
[----:B------:R-:W-:Y:S05]  /*5660*/  BSYNC B1 ;  /* 0x0000000000017941 */ /* 0x000fea0003800000 */
.L_x_140:
        /* <DEDUP_REMOVED lines=12> */
.L_x_143:
[----:B------:R-:W-:Y:S05]  /*5730*/  BSYNC B1 ;  /* 0x0000000000017941 */ /* 0x000fea0003800000 */
.L_x_142:
        /* <DEDUP_REMOVED lines=12> */
.L_x_145:
[----:B------:R-:W-:Y:S05]  /*5800*/  BSYNC B1 ;  /* 0x0000000000017941 */ /* 0x000fea0003800000 */
.L_x_144:
        /* <DEDUP_REMOVED lines=12> */
.L_x_147:
[----:B------:R-:W-:Y:S05]  /*58d0*/  BSYNC B1 ;  /* 0x0000000000017941 */ /* 0x000fea0003800000 */
.L_x_146:
        /* <DEDUP_REMOVED lines=12> */
.L_x_149:
[----:B------:R-:W-:Y:S05]  /*59a0*/  BSYNC B1 ;  /* 0x0000000000017941 */ /* 0x000fea0003800000 */
.L_x_148:
        /* <DEDUP_REMOVED lines=12> */
.L_x_151:
[----:B------:R-:W-:Y:S05]  /*5a70*/  BSYNC B1 ;  /* 0x0000000000017941 */ /* 0x000fea0003800000 */
.L_x_150:
[----:B-----5:R-:W-:Y:S01]  /*5a80*/  HADD2.F32 R8, -RZ, R172.H0_H0 ;  /* 0x200000acff087230 */ /* 0x020fe20000004100 */
[----:B------:R-:W-:Y:S01]  /*5a90*/  ISETP.GT.AND P1, PT, R0, 0x79, P0 ;  /* 0x000000790000780c */ /* 0x000fe20000724270 */
[----:B------:R-:W-:Y:S01]  /*5aa0*/  BSSY B1, `(.L_x_152) ;  /* 0x000000c000017945 */ /* 0x000fe20003800000 */
[----:B------:R-:W-:Y:S02]  /*5ab0*/  IADD3 R153, P0, R153, 0x80, RZ ;  /* 0x0000008099997810 */ /* 0x000fe40007f1e0ff */
[----:B-1----:R-:W-:Y:S01]  /*5ac0*/  FMUL R91, R8, R155 ;  /* 0x0000009b085b7220 */ /* 0x002fe20000400000 */
[----:B------:R-:W-:-:S03]  /*5ad0*/  @P2 IMAD.MOV.U32 R8, RZ, RZ, R168 ;  /* 0x000000ffff082224 */ /* 0x000fc600078e00a8 */
[----:B------:R-:W-:-:S05]  /*5ae0*/  FFMA R91, R150, R154, R91 ;  /* 0x0000009a965b7223 */ /* 0x000fca000000005b */
[----:B------:R-:W-:-:S04]  /*5af0*/  F2FP.F16.F32.PACK_AB R91, RZ, R91 ;  /* 0x0000005bff5b723e */ /* 0x000fc800000000ff */
[----:B------:R-:W-:Y:S01]  /*5b00*/  PRMT R90, R91, 0x7610, R90 ;  /* 0x000076105b5a7816 */ /* 0x000fe2000000005a */
[----:B------:R-:W-:Y:S02]  /*5b10*/  IMAD.X R91, RZ, RZ, R9, P0 ;  /* 0x000000ffff5b7224 */ /* 0x000fe400000e0609 */
[----:B------:R-:W-:-:S05]  /*5b20*/  @P2 IMAD.MOV.U32 R9, RZ, RZ, R169 ;  /* 0x000000ffff092224 */ /* 0x000fca00078e00a9 */
[----:B------:R1:W-:Y:S01]  /*5b30*/  @P2 STG.E.U16 desc[UR36][R8.64+0xf0], R90 ;  /* 0x0000f05a08002986 */ /* 0x0003e2000c101524 */
[----:B------:R-:W-:Y:S05]  /*5b40*/  @!P1 BRA `(.L_x_153) ;  /* 0x0000000000049947 */ /* 0x000fea0003800000 */
[----:B------:R0:W5:Y:S02]  /*5b50*/  LDG.E.LTC128B.U16 R172, desc[UR36][R88.64+0xf2] ;  /* 0x0000f22458ac7981 */ /* 0x000164000c1e1520 */
.L_x_153:
[----:B------:R-:W-:Y:S05]  /*5b60*/  BSYNC B1 ;  /* 0x0000000000017941 */ /* 0x000fea0003800000 */
.L_x_152:
[----:B-1---5:R-:W-:Y:S01]  /*5b70*/  HADD2.F32 R8, -RZ, R172.H0_H0 ;  /* 0x200000acff087230 */ /* 0x022fe20000004100 */
[----:B------:R-:W-:Y:S01]  /*5b80*/  ISETP.GT.AND P0, PT, R3, 0x80, PT ;  /* 0x000000800300780c */ /* 0x000fe20003f04270 */
[----:B------:R-:W-:-:S03]  /*5b90*/  IMAD R90, R91, R14, RZ ;  /* 0x0000000e5b5a7224 */ /* 0x000fc600078e02ff */
[----:B0-2---:R-:W-:Y:S01]  /*5ba0*/  FMUL R88, R8, R155 ;  /* 0x0000009b08587220 */ /* 0x005fe20000400000 */
[C---:B------:R-:W-:Y:S01]  /*5bb0*/  IMAD R97, R153.reuse, R15, R90 ;  /* 0x0000000f99617224 */ /* 0x040fe200078e025a */
[----:B------:R-:W-:Y:S01]  /*5bc0*/  ISETP.GT.AND P3, PT, R0, RZ, P0 ;  /* 0x000000ff0000720c */ /* 0x000fe20000764270 */
[----:B------:R-:W-:-:S04]  /*5bd0*/  IMAD.WIDE.U32 R8, R153, R14, R156 ;  /* 0x0000000e99087225 */ /* 0x000fc800078e009c */
[----:B------:R-:W-:Y:S01]  /*5be0*/  FFMA R151, R151, R154, R88 ;  /* 0x0000009a97977223 */ /* 0x000fe20000000058 */
[----:B------:R-:W-:Y:S02]  /*5bf0*/  IADD3 R9, R9, R97, RZ ;  /* 0x0000006109097210 */ /* 0x000fe40007ffe0ff */
[C---:B------:R-:W-:Y:S02]  /*5c00*/  LEA R88, P2, R8.reuse, R10, 0x1 ;  /* 0x0000000a08587211 */ /* 0x040fe400078408ff */
[----:B------:R-:W-:Y:S02]  /*5c10*/  F2FP.F16.F32.PACK_AB R151, RZ, R151 ;  /* 0x00000097ff97723e */ /* 0x000fe400000000ff */
[----:B------:R-:W-:-:S03]  /*5c20*/  LEA.HI.X R89, R8, R11, R9, 0x1, P2 ;  /* 0x0000000b08597211 */ /* 0x000fc600010f0c09 */
[----:B------:R0:W-:Y:S04]  /*5c30*/  @P1 STG.E.U16 desc[UR36][R168.64+0xf2], R151 ;  /* 0x0000f297a8001986 */ /* 0x0001e8000c101524 */
[----:B------:R-:W2:Y:S01]  /*5c40*/  @P3 LDG.E.LTC128B.U16 R172, desc[UR36][R88.64] ;  /* 0x0000002458ac3981 */ /* 0x000ea2000c1e1520 */
[----:B------:R-:W-:Y:S01]  /*5c50*/  IMAD.WIDE.U32 R8, R153, R14, R6 ;  /* 0x0000000e99087225 */ /* 0x000fe200078e0006 */
[----:B------:R-:W-:Y:S01]  /*5c60*/  SHF.L.U64.HI R95, R4, 0x8, R5 ;  /* 0x00000008045f7819 */ /* 0x000fe20000010205 */
[----:B------:R-:W-:Y:S01]  /*5c70*/  BSSY B1, `(.L_x_154) ;  /* 0x0000011000017945 */ /* 0x000fe20003800000 */
[----:B------:R-:W-:Y:S01]  /*5c80*/  ISETP.GT.AND P2, PT, R0, 0x1, P0 ;  /* 0x000000010000780c */ /* 0x000fe20000744270 */
[----:B------:R-:W-:Y:S02]  /*5c90*/  IMAD.IADD R9, R97, 0x1, R9 ;  /* 0x0000000161097824 */ /* 0x000fe400078e0209 */
[----:B------:R-:W-:-:S02]  /*5ca0*/  IMAD.SHL.U32 R93, R4, 0x100, RZ ;  /* 0x00000100045d7824 */ /* 0x000fc400078e00ff */
[----:B--2---:R-:W-:-:S05]  /*5cb0*/  HADD2.F32 R90, -RZ, R172.H0_H0 ;  /* 0x200000acff5a7230 */ /* 0x004fca0000004100 */
[----:B------:R-:W-:Y:S01]  /*5cc0*/  FMUL R15, R90, R155 ;  /* 0x0000009b5a0f7220 */ /* 0x000fe20000400000 */
[----:B------:R-:W-:Y:S01]  /*5cd0*/  IMAD.WIDE.U32 R90, R23, R12, R8 ;  /* 0x0000000c175a7225 */ /* 0x000fe200078e0008 */
[----:B------:R-:W-:-:S03]  /*5ce0*/  IADD3 R8, P1, R93, R158, RZ ;  /* 0x0000009e5d087210 */ /* 0x000fc60007f3e0ff */
[----:B------:R-:W-:Y:S01]  /*5cf0*/  FFMA R15, R24, R154, R15 ;  /* 0x0000009a180f7223 */ /* 0x000fe2000000000f */
[----:B------:R-:W-:Y:S01]  /*5d00*/  IMAD.IADD R5, R13, 0x1, R91 ;  /* 0x000000010d057824 */ /* 0x000fe200078e025b */
[C---:B------:R-:W-:Y:S01]  /*5d10*/  LEA R4, P4, R90.reuse, R10, 0x1 ;  /* 0x0000000a5a047211 */ /* 0x040fe200078808ff */
[----:B------:R-:W-:Y:S02]  /*5d20*/  IMAD.X R9, R95, 0x1, R159, P1 ;  /* 0x000000015f097824 */ /* 0x000fe400008e069f */
[----:B------:R-:W-:Y:S02]  /*5d30*/  F2FP.F16.F32.PACK_AB R15, RZ, R15 ;  /* 0x0000000fff0f723e */ /* 0x000fe400000000ff */
[----:B------:R-:W-:-:S03]  /*5d40*/  LEA.HI.X R5, R90, R11, R5, 0x1, P4 ;  /* 0x0000000b5a057211 */ /* 0x000fc600020f0c05 */
[----:B------:R0:W-:Y:S01]  /*5d50*/  @P3 STG.E.U16 desc[UR36][R8.64], R15 ;  /* 0x0000000f08003986 */ /* 0x0001e2000c101524 */
[----:B------:R-:W-:Y:S05]  /*5d60*/  @!P2 BRA `(.L_x_155) ;  /* 0x000000000004a947 */ /* 0x000fea0003800000 */
[----:B------:R1:W5:Y:S02]  /*5d70*/  LDG.E.LTC128B.U16 R172, desc[UR36][R4.64+0x2] ;  /* 0x0000022404ac7981 */ /* 0x000364000c1e1520 */
.L_x_155:
[----:B------:R-:W-:Y:S05]  /*5d80*/  BSYNC B1 ;  /* 0x0000000000017941 */ /* 0x000fea0003800000 */
.L_x_154:
[----:B-----5:R-:W-:Y:S01]  /*5d90*/  HADD2.F32 R24, -RZ, R172.H0_H0 ;  /* 0x200000acff187230 */ /* 0x020fe20000004100 */
[----:B------:R-:W-:Y:S01]  /*5da0*/  ISETP.GT.AND P1, PT, R3, 0x88, PT ;  /* 0x000000880300780c */ /* 0x000fe20003f24270 */
[----:B0-----:R-:W-:Y:S01]  /*5db0*/  IMAD.WIDE.U32 R14, R153, R14, R162 ;  /* 0x0000000e990e7225 */ /* 0x001fe200078e00a2 */
[----:B------:R-:W-:Y:S03]  /*5dc0*/  BSSY B1, `(.L_x_156) ;  /* 0x000000e000017945 */ /* 0x000fe60003800000 */
[----:B------:R-:W-:Y:S01]  /*5dd0*/  FMUL R24, R24, R155 ;  /* 0x0000009b18187220 */ /* 0x000fe20000400000 */
[----:B------:R-:W-:Y:S01]  /*5de0*/  ISETP.GT.AND P3, PT, R0, RZ, P1 ;  /* 0x000000ff0000720c */ /* 0x000fe20000f64270 */
[----:B------:R-:W-:Y:S01]  /*5df0*/  IMAD.IADD R97, R97, 0x1, R15 ;  /* 0x0000000161617824 */ /* 0x000fe200078e020f */
[----:B------:R-:W-:Y:S01]  /*5e00*/  IADD3 R21, P5, R20, R14, RZ ;  /* 0x0000000e14157210 */ /* 0x000fe20007fbe0ff */
[----:B------:R-:W-:Y:S01]  /*5e10*/  FFMA R24, R25, R154, R24 ;  /* 0x0000009a19187223 */ /* 0x000fe20000000018 */
[----:B------:R-:W-:-:S03]  /*5e20*/  IADD3 R20, P4, R6, R14, RZ ;  /* 0x0000000e06147210 */ /* 0x000fc60007f9e0ff */
[----:B------:R-:W-:Y:S01]  /*5e30*/  IMAD.X R156, R97, 0x1, R157, P5 ;  /* 0x00000001619c7824 */ /* 0x000fe200028e069d */
[----:B------:R-:W-:Y:S02]  /*5e40*/  F2FP.F16.F32.PACK_AB R24, RZ, R24 ;  /* 0x00000018ff18723e */ /* 0x000fe400000000ff */
[----:B------:R-:W-:-:S03]  /*5e50*/  LEA R14, P5, R21, R10, 0x1 ;  /* 0x0000000a150e7211 */ /* 0x000fc600078a08ff */
[----:B------:R0:W-:Y:S01]  /*5e60*/  @P2 STG.E.U16 desc[UR36][R8.64+0x2], R24 ;  /* 0x0000021808002986 */ /* 0x0001e2000c101524 */
[----:B------:R-:W-:Y:S01]  /*5e70*/  LEA.HI.X R15, R21, R11, R156, 0x1, P5 ;  /* 0x0000000b150f7211 */ /* 0x000fe200028f0c9c */
[----:B------:R-:W-:Y:S08]  /*5e80*/  @!P3 BRA `(.L_x_157) ;  /* 0x000000000004b947 */ /* 0x000ff00003800000 */
[----:B------:R2:W5:Y:S02]  /*5e90*/  LDG.E.LTC128B.U16 R172, desc[UR36][R14.64] ;  /* 0x000000240eac7981 */ /* 0x000564000c1e1520 */
.L_x_157:
[----:B------:R-:W-:Y:S05]  /*5ea0*/  BSYNC B1 ;  /* 0x0000000000017941 */ /* 0x000fea0003800000 */
.L_x_156:
[----:B-----5:R-:W-:Y:S01]  /*5eb0*/  HADD2.F32 R6, -RZ, R172.H0_H0 ;  /* 0x200000acff067230 */ /* 0x020fe20000004100 */
[----:B------:R-:W-:Y:S01]  /*5ec0*/  IADD3.X R21, R7, R97, RZ, P4, !PT ;  /* 0x0000006107157210 */ /* 0x000fe200027fe4ff */
[----:B------:R-:W-:Y:S01]  /*5ed0*/  BSSY B1, `(.L_x_158) ;  /* 0x000000e000017945 */ /* 0x000fe20003800000 */
[----:B------:R-:W-:Y:S02]  /*5ee0*/  ISETP.GT.AND P2, PT, R0, 0x1, P1 ;  /* 0x000000010000780c */ /* 0x000fe40000f44270 */
[----:B------:R-:W-:Y:S01]  /*5ef0*/  FMUL R3, R6, R155 ;  /* 0x0000009b06037220 */ /* 0x000fe20000400000 */
[----:B------:R-:W-:Y:S01]  /*5f00*/  IADD3 R6, P4, R8, R165, RZ ;  /* 0x000000a508067210 */ /* 0x000fe20007f9e0ff */
[----:B--2---:R-:W-:-:S04]  /*5f10*/  IMAD.WIDE.U32 R14, R23, R12, R20 ;  /* 0x0000000c170e7225 */ /* 0x004fc800078e0014 */
[----:B------:R-:W-:Y:S01]  /*5f20*/  FFMA R3, R26, R154, R3 ;  /* 0x0000009a1a037223 */ /* 0x000fe20000000003 */
[----:B------:R-:W-:Y:S01]  /*5f30*/  IMAD.X R7, R9, 0x1, R167, P4 ;  /* 0x0000000109077824 */ /* 0x000fe200020e06a7 */
[----:B------:R-:W-:Y:S01]  /*5f40*/  LEA R10, P5, R14, R10, 0x1 ;  /* 0x0000000a0e0a7211 */ /* 0x000fe200078a08ff */
[----:B------:R-:W-:Y:S02]  /*5f50*/  IMAD.IADD R13, R13, 0x1, R15 ;  /* 0x000000010d0d7824 */ /* 0x000fe400078e020f */
[----:B------:R-:W-:-:S03]  /*5f60*/  F2FP.F16.F32.PACK_AB R3, RZ, R3 ;  /* 0x00000003ff03723e */ /* 0x000fc600000000ff */
[----:B------:R-:W-:Y:S02]  /*5f70*/  LEA.HI.X R11, R14, R11, R13, 0x1, P5 ;  /* 0x0000000b0e0b7211 */ /* 0x000fe400028f0c0d */
[----:B------:R2:W-:Y:S01]  /*5f80*/  @P3 STG.E.U16 desc[UR36][R6.64], R3 ;  /* 0x0000000306003986 */ /* 0x0005e2000c101524 */
[----:B------:R-:W-:Y:S05]  /*5f90*/  @!P2 BRA `(.L_x_159) ;  /* 0x000000000004a947 */ /* 0x000fea0003800000 */
[----:B------:R0:W5:Y:S02]  /*5fa0*/  LDG.E.LTC128B.U16 R172, desc[UR36][R10.64+0x2] ;  /* 0x000002240aac7981 */ /* 0x000164000c1e1520 */
.L_x_159:
[----:B------:R-:W-:Y:S05]  /*5fb0*/  BSYNC B1 ;  /* 0x0000000000017941 */ /* 0x000fea0003800000 */
.L_x_158:
[----:B-----5:R-:W-:Y:S01]  /*5fc0*/  HADD2.F32 R12, -RZ, R172.H0_H0 ;  /* 0x200000acff0c7230 */ /* 0x020fe20000004100 */
[----:B------:R-:W-:Y:S01]  /*5fd0*/  ISETP.GT.AND P3, PT, R0, 0x8, P0 ;  /* 0x000000080000780c */ /* 0x000fe20000764270 */
[----:B------:R-:W-:Y:S03]  /*5fe0*/  BSSY B1, `(.L_x_160) ;  /* 0x0000007000017945 */ /* 0x000fe60003800000 */
[----:B------:R-:W-:-:S04]  /*5ff0*/  FMUL R12, R12, R155 ;  /* 0x0000009b0c0c7220 */ /* 0x000fc80000400000 */
[----:B------:R-:W-:-:S05]  /*6000*/  FFMA R12, R27, R154, R12 ;  /* 0x0000009a1b0c7223 */ /* 0x000fca000000000c */
[----:B------:R-:W-:-:S05]  /*6010*/  F2FP.F16.F32.PACK_AB R12, RZ, R12 ;  /* 0x0000000cff0c723e */ /* 0x000fca00000000ff */
[----:B------:R0:W-:Y:S01]  /*6020*/  @P2 STG.E.U16 desc[UR36][R6.64+0x2], R12 ;  /* 0x0000020c06002986 */ /* 0x0001e2000c101524 */
[----:B------:R-:W-:Y:S05]  /*6030*/  @!P3 BRA `(.L_x_161) ;  /* 0x000000000004b947 */ /* 0x000fea0003800000 */
[----:B------:R0:W5:Y:S02]  /*6040*/  LDG.E.LTC128B.U16 R172, desc[UR36][R4.64+0x10] ;  /* 0x0000102404ac7981 */ /* 0x000164000c1e1520 */
.L_x_161:
[----:B------:R-:W-:Y:S05]  /*6050*/  BSYNC B1 ;  /* 0x0000000000017941 */ /* 0x000fea0003800000 */
.L_x_160:
[----:B0-2--5:R-:W-:Y:S01]  /*6060*/  HADD2.F32 R6, -RZ, R172.H0_H0 ;  /* 0x200000acff067230 */ /* 0x025fe20000004100 */
[----:B------:R-:W-:Y:S01]  /*6070*/  ISETP.GT.AND P2, PT, R0, 0x9, P0 ;  /* 0x000000090000780c */ /* 0x000fe20000744270 */
[----:B------:R-:W-:Y:S01]  /*6080*/  IMAD.MOV.U32 R7, RZ, RZ, R9 ;  /* 0x000000ffff077224 */ /* 0x000fe200078e0009 */
[----:B------:R-:W-:Y:S02]  /*6090*/  BSSY B1, `(.L_x_162) ;  /* 0x0000008000017945 */ /* 0x000fe40003800000 */
[----:B------:R-:W-:Y:S01]  /*60a0*/  FMUL R3, R6, R155 ;  /* 0x0000009b06037220 */ /* 0x000fe20000400000 */
[----:B------:R-:W-:-:S03]  /*60b0*/  IMAD.MOV.U32 R6, RZ, RZ, R8 ;  /* 0x000000ffff067224 */ /* 0x000fc600078e0008 */
[----:B------:R-:W-:-:S05]  /*60c0*/  FFMA R3, R28, R154, R3 ;  /* 0x0000009a1c037223 */ /* 0x000fca0000000003 */
[----:B------:R-:W-:-:S05]  /*60d0*/  F2FP.F16.F32.PACK_AB R3, RZ, R3 ;  /* 0x00000003ff03723e */ /* 0x000fca00000000ff */
[----:B------:R0:W-:Y:S01]  /*60e0*/  @P3 STG.E.U16 desc[UR36][R6.64+0x10], R3 ;  /* 0x0000100306003986 */ /* 0x0001e2000c101524 */
[----:B------:R-:W-:Y:S05]  /*60f0*/  @!P2 BRA `(.L_x_163) ;  /* 0x000000000004a947 */ /* 0x000fea0003800000 */
[----:B------:R2:W5:Y:S02]  /*6100*/  LDG.E.LTC128B.U16 R172, desc[UR36][R4.64+0x12] ;  /* 0x0000122404ac7981 */ /* 0x000564000c1e1520 */
.L_x_163:
[----:B------:R-:W-:Y:S05]  /*6110*/  BSYNC B1 ;  /* 0x0000000000017941 */ /* 0x000fea0003800000 */
.L_x_162:
        /* <DEDUP_REMOVED lines=9> */
.L_x_165:
[----:B------:R-:W-:Y:S05]  /*61b0*/  BSYNC B1 ;  /* 0x0000000000017941 */ /* 0x000fea0003800000 */
.L_x_164:
[----:B0----5:R-:W-:Y:S01]  /*61c0*/  HADD2.F32 R12, -RZ, R172.H0_H0 ;  /* 0x200000acff0c7230 */ /* 0x021fe20000004100 */
[----:B------:R-:W-:Y:S01]  /*61d0*/  IADD3 R8, P3, R165, R8, RZ ;  /* 0x00000008a5087210 */ /* 0x000fe20007f7e0ff */
[----:B------:R-:W-:Y:S01]  /*61e0*/  BSSY B1, `(.L_x_166) ;  /* 0x0000009000017945 */ /* 0x000fe20003800000 */
[----:B------:R-:W-:Y:S02]  /*61f0*/  ISETP.GT.AND P2, PT, R0, 0x9, P1 ;  /* 0x000000090000780c */ /* 0x000fe40000f44270 */
[----:B------:R-:W-:Y:S01]  /*6200*/  FMUL R3, R12, R155 ;  /* 0x0000009b0c037220 */ /* 0x000fe20000400000 */
[----:B------:R-:W-:-:S03]  /*6210*/  IMAD.X R9, R167, 0x1, R9, P3 ;  /* 0x00000001a7097824 */ /* 0x000fc600018e0609 */
[----:B------:R-:W-:-:S05]  /*6220*/  FFMA R3, R30, R154, R3 ;  /* 0x0000009a1e037223 */ /* 0x000fca0000000003 */
[----:B------:R-:W-:-:S05]  /*6230*/  F2FP.F16.F32.PACK_AB R3, RZ, R3 ;  /* 0x00000003ff03723e */ /* 0x000fca00000000ff */
[----:B------:R0:W-:Y:S01]  /*6240*/  @P4 STG.E.U16 desc[UR36][R8.64+0x10], R3 ;  /* 0x0000100308004986 */ /* 0x0001e2000c101524 */
[----:B------:R-:W-:Y:S05]  /*6250*/  @!P2 BRA `(.L_x_167) ;  /* 0x000000000004a947 */ /* 0x000fea0003800000 */
[----:B------:R0:W5:Y:S02]  /*6260*/  LDG.E.LTC128B.U16 R172, desc[UR36][R10.64+0x12] ;  /* 0x000012240aac7981 */ /* 0x000164000c1e1520 */
.L_x_167:
[----:B------:R-:W-:Y:S05]  /*6270*/  BSYNC B1 ;  /* 0x0000000000017941 */ /* 0x000fea0003800000 */
.L_x_166:
[----:B0----5:R-:W-:Y:S01]  /*6280*/  HADD2.F32 R8, -RZ, R172.H0_H0 ;  /* 0x200000acff087230 */ /* 0x021fe20000004100 */
[----:B------:R-:W-:Y:S01]  /*6290*/  ISETP.GT.AND P3, PT, R0, 0x10, P0 ;  /* 0x000000100000780c */ /* 0x000fe20000764270 */
[----:B------:R-:W-:Y:S03]  /*62a0*/  BSSY B1, `(.L_x_168) ;  /* 0x0000009000017945 */ /* 0x000fe60003800000 */
[----:B------:R-:W-:-:S04]  /*62b0*/  FMUL R8, R8, R155 ;  /* 0x0000009b08087220 */ /* 0x000fc80000400000 */
[----:B------:R-:W-:Y:S01]  /*62c0*/  FFMA R31, R31, R154, R8 ;  /* 0x0000009a1f1f7223 */ /* 0x000fe20000000008 */
[----:B------:R-:W-:-:S04]  /*62d0*/  IADD3 R8, P4, P5, R165, R158, R93 ;  /* 0x0000009ea5087210 */ /* 0x000fc80007d9e05d */
[----:B------:R-:W-:Y:S02]  /*62e0*/  F2FP.F16.F32.PACK_AB R31, RZ, R31 ;  /* 0x0000001fff1f723e */ /* 0x000fe400000000ff */
[----:B------:R-:W-:-:S05]  /*62f0*/  IADD3.X R9, R167, R159, R95, P4, P5 ;  /* 0x0000009fa7097210 */ /* 0x000fca00027ea45f */
[----:B------:R0:W-:Y:S01]  /*6300*/  @P2 STG.E.U16 desc[UR36][R8.64+0x12], R31 ;  /* 0x0000121f08002986 */ /* 0x0001e2000c101524 */
[----:B------:R-:W-:Y:S05]  /*6310*/  @!P3 BRA `(.L_x_169) ;  /* 0x000000000004b947 */ /* 0x000fea0003800000 */
[----:B------:R0:W5:Y:S02]  /*6320*/  LDG.E.LTC128B.U16 R172, desc[UR36][R4.64+0x20] ;  /* 0x0000202404ac7981 */ /* 0x000164000c1e1520 */
.L_x_169:
[----:B------:R-:W-:Y:S05]  /*6330*/  BSYNC B1 ;  /* 0x0000000000017941 */ /* 0x000fea0003800000 */
.L_x_168:
        /* <DEDUP_REMOVED lines=9> */
.L_x_171:
[----:B------:R-:W-:Y:S05]  /*63d0*/  BSYNC B1 ;  /* 0x0000000000017941 */ /* 0x000fea0003800000 */
.L_x_170:
        /* <DEDUP_REMOVED lines=9> */
.L_x_173:
[----:B------:R-:W-:Y:S05]  /*6470*/  BSYNC B1 ;  /* 0x0000000000017941 */ /* 0x000fea0003800000 */
.L_x_172:
[----:B0----5:R-:W-:Y:S01]  /*6480*/  HADD2.F32 R12, -RZ, R172.H0_H0 ;  /* 0x200000acff0c7230 */ /* 0x021fe20000004100 */
        /* <DEDUP_REMOVED lines=8> */
.L_x_175:
[----:B------:R-:W-:Y:S05]  /*6510*/  BSYNC B1 ;  /* 0x0000000000017941 */ /* 0x000fea0003800000 */
.L_x_174:
        /* <DEDUP_REMOVED lines=9> */
.L_x_177:
[----:B------:R-:W-:Y:S05]  /*65b0*/  BSYNC B1 ;  /* 0x0000000000017941 */ /* 0x000fea0003800000 */
.L_x_176:
        /* <DEDUP_REMOVED lines=9> */
.L_x_179:
[----:B------:R-:W-:Y:S05]  /*6650*/  BSYNC B1 ;  /* 0x0000000000017941 */ /* 0x000fea0003800000 */
.L_x_178:
        /* <DEDUP_REMOVED lines=9> */
.L_x_181:
[----:B------:R-:W-:Y:S05]  /*66f0*/  BSYNC B1 ;  /* 0x0000000000017941 */ /* 0x000fea0003800000 */
.L_x_180:
        /* <DEDUP_REMOVED lines=9> */
.L_x_183:
[----:B------:R-:W-:Y:S05]  /*6790*/  BSYNC B1 ;  /* 0x0000000000017941 */ /* 0x000fea0003800000 */
.L_x_182:
        /* <DEDUP_REMOVED lines=9> */
.L_x_185:
[----:B------:R-:W-:Y:S05]  /*6830*/  BSYNC B1 ;  /* 0x0000000000017941 */ /* 0x000fea0003800000 */
.L_x_184:
        /* <DEDUP_REMOVED lines=9> */
.L_x_187:
[----:B------:R-:W-:Y:S05]  /*68d0*/  BSYNC B1 ;  /* 0x0000000000017941 */ /* 0x000fea0003800000 */
.L_x_186:
        /* <DEDUP_REMOVED lines=9> */
.L_x_189:
[----:B------:R-:W-:Y:S05]  /*6970*/  BSYNC B1 ;  /* 0x0000000000017941 */ /* 0x000fea0003800000 */
.L_x_188:
        /* <DEDUP_REMOVED lines=9> */
.L_x_191:
[----:B------:R-:W-:Y:S05]  /*6a10*/  BSYNC B1 ;  /* 0x0000000000017941 */ /* 0x000fea0003800000 */
.L_x_190:
        /* <DEDUP_REMOVED lines=9> */
.L_x_193:
[----:B------:R-:W-:Y:S05]  /*6ab0*/  BSYNC B1 ;  /* 0x0000000000017941 */ /* 0x000fea0003800000 */
.L_x_192:
        /* <DEDUP_REMOVED lines=9> */
.L_x_195:
[----:B------:R-:W-:Y:S05]  /*6b50*/  BSYNC B1 ;  /* 0x0000000000017941 */ /* 0x000fea0003800000 */
.L_x_194:
        /* <DEDUP_REMOVED lines=9> */
.L_x_197:
[----:B------:R-:W-:Y:S05]  /*6bf0*/  BSYNC B1 ;  /* 0x0000000000017941 */ /* 0x000fea0003800000 */
.L_x_196:
        /* <DEDUP_REMOVED lines=9> */
.L_x_199:
[----:B------:R-:W-:Y:S05]  /*6c90*/  BSYNC B1 ;  /* 0x0000000000017941 */ /* 0x000fea0003800000 */
.L_x_198:
        /* <DEDUP_REMOVED lines=9> */
.L_x_201:
[----:B------:R-:W-:Y:S05]  /*6d30*/  BSYNC B1 ;  /* 0x0000000000017941 */ /* 0x000fea0003800000 */
.L_x_200:
        /* <DEDUP_REMOVED lines=9> */
.L_x_203:
[----:B------:R-:W-:Y:S05]  /*6dd0*/  BSYNC B1 ;  /* 0x0000000000017941 */ /* 0x000fea0003800000 */
.L_x_202:
        /* <DEDUP_REMOVED lines=9> */
.L_x_205:
[----:B------:R-:W-:Y:S05]  /*6e70*/  BSYNC B1 ;  /* 0x0000000000017941 */ /* 0x000fea0003800000 */
.L_x_204:
        /* <DEDUP_REMOVED lines=9> */
.L_x_207:
[----:B------:R-:W-:Y:S05]  /*6f10*/  BSYNC B1 ;  /* 0x0000000000017941 */ /* 0x000fea0003800000 */
.L_x_206:
        /* <DEDUP_REMOVED lines=9> */
.L_x_209:
[----:B------:R-:W-:Y:S05]  /*6fb0*/  BSYNC B1 ;  /* 0x0000000000017941 */ /* 0x000fea0003800000 */
.L_x_208:
        /* <DEDUP_REMOVED lines=9> */
.L_x_211:
[----:B------:R-:W-:Y:S05]  /*7050*/  BSYNC B1 ;  /* 0x0000000000017941 */ /* 0x000fea0003800000 */
.L_x_210:
        /* <DEDUP_REMOVED lines=9> */
.L_x_213:
[----:B------:R-:W-:Y:S05]  /*70f0*/  BSYNC B1 ;  /* 0x0000000000017941 */ /* 0x000fea0003800000 */
.L_x_212:
        /* <DEDUP_REMOVED lines=9> */
.L_x_215:
[----:B------:R-:W-:Y:S05]  /*7190*/  BSYNC B1 ;  /* 0x0000000000017941 */ /* 0x000fea0003800000 */
.L_x_214:
        /* <DEDUP_REMOVED lines=9> */
.L_x_217:
[----:B------:R-:W-:Y:S05]  /*7230*/  BSYNC B1 ;  /* 0x0000000000017941 */ /* 0x000fea0003800000 */
.L_x_216:
        /* <DEDUP_REMOVED lines=9> */
.L_x_219:
[----:B------:R-:W-:Y:S05]  /*72d0*/  BSYNC B1 ;  /* 0x0000000000017941 */ /* 0x000fea0003800000 */
.L_x_218:
        /* <DEDUP_REMOVED lines=9> */
.L_x_221:
[----:B------:R-:W-:Y:S05]  /*7370*/  BSYNC B1 ;  /* 0x0000000000017941 */ /* 0x000fea0003800000 */
.L_x_220:
        /* <DEDUP_REMOVED lines=9> */
.L_x_223:
[----:B------:R-:W-:Y:S05]  /*7410*/  BSYNC B1 ;  /* 0x0000000000017941 */ /* 0x000fea0003800000 */
.L_x_222:
        /* <DEDUP_REMOVED lines=9> */
.L_x_225:
[----:B------:R-:W-:Y:S05]  /*74b0*/  BSYNC B1 ;  /* 0x0000000000017941 */ /* 0x000fea0003800000 */
.L_x_224:
        /* <DEDUP_REMOVED lines=9> */
.L_x_227:
[----:B------:R-:W-:Y:S05]  /*7550*/  BSYNC B1 ;  /* 0x0000000000017941 */ /* 0x000fea0003800000 */
.L_x_226:
        /* <DEDUP_REMOVED lines=9> */
.L_x_229:
[----:B------:R-:W-:Y:S05]  /*75f0*/  BSYNC B1 ;  /* 0x0000000000017941 */ /* 0x000fea0003800000 */
.L_x_228:
        /* <DEDUP_REMOVED lines=9> */
.L_x_231:
[----:B------:R-:W-:Y:S05]  /*7690*/  BSYNC B1 ;  /* 0x0000000000017941 */ /* 0x000fea0003800000 */
.L_x_230:
        /* <DEDUP_REMOVED lines=9> */
.L_x_233:
[----:B------:R-:W-:Y:S05]  /*7730*/  BSYNC B1 ;  /* 0x0000000000017941 */ /* 0x000fea0003800000 */
.L_x_232:
        /* <DEDUP_REMOVED lines=9> */
.L_x_235:
[----:B------:R-:W-:Y:S05]  /*77d0*/  BSYNC B1 ;  /* 0x0000000000017941 */ /* 0x000fea0003800000 */
.L_x_234:
        /* <DEDUP_REMOVED lines=9> */
.L_x_237:
[----:B------:R-:W-:Y:S05]  /*7870*/  BSYNC B1 ;  /* 0x0000000000017941 */ /* 0x000fea0003800000 */
.L_x_236:
        /* <DEDUP_REMOVED lines=9> */
.L_x_239:
[----:B------:R-:W-:Y:S05]  /*7910*/  BSYNC B1 ;  /* 0x0000000000017941 */ /* 0x000fea0003800000 */
.L_x_238:
        /* <DEDUP_REMOVED lines=9> */
.L_x_241:
[----:B------:R-:W-:Y:S05]  /*79b0*/  BSYNC B1 ;  /* 0x0000000000017941 */ /* 0x000fea0003800000 */
.L_x_240:
        /* <DEDUP_REMOVED lines=9> */
.L_x_243:
[----:B------:R-:W-:Y:S05]  /*7a50*/  BSYNC B1 ;  /* 0x0000000000017941 */ /* 0x000fea0003800000 */
.L_x_242:
        /* <DEDUP_REMOVED lines=9> */
.L_x_245:
[----:B------:R-:W-:Y:S05]  /*7af0*/  BSYNC B1 ;  /* 0x0000000000017941 */ /* 0x000fea0003800000 */
.L_x_244:
        /* <DEDUP_REMOVED lines=9> */
.L_x_247:
[----:B------:R-:W-:Y:S05]  /*7b90*/  BSYNC B1 ;  /* 0x0000000000017941 */ /* 0x000fea0003800000 */
.L_x_246:
        /* <DEDUP_REMOVED lines=9> */
.L_x_249:
[----:B------:R-:W-:Y:S05]  /*7c30*/  BSYNC B1 ;  /* 0x0000000000017941 */ /* 0x000fea0003800000 */
.L_x_248:
        /* <DEDUP_REMOVED lines=9> */
.L_x_251:
[----:B------:R-:W-:Y:S05]  /*7cd0*/  BSYNC B1 ;  /* 0x0000000000017941 */ /* 0x000fea0003800000 */
.L_x_250:
        /* <DEDUP_REMOVED lines=9> */
.L_x_253:
[----:B------:R-:W-:Y:S05]  /*7d70*/  BSYNC B1 ;  /* 0x0000000000017941 */ /* 0x000fea0003800000 */
.L_x_252:
        /* <DEDUP_REMOVED lines=9> */
.L_x_255:
[----:B------:R-:W-:Y:S05]  /*7e10*/  BSYNC B1 ;  /* 0x0000000000017941 */ /* 0x000fea0003800000 */
.L_x_254:
        /* <DEDUP_REMOVED lines=9> */
.L_x_257:
[----:B------:R-:W-:Y:S05]  /*7eb0*/  BSYNC B1 ;  /* 0x0000000000017941 */ /* 0x000fea0003800000 */
.L_x_256:
        /* <DEDUP_REMOVED lines=9> */
.L_x_259:
[----:B------:R-:W-:Y:S05]  /*7f50*/  BSYNC B1 ;  /* 0x0000000000017941 */ /* 0x000fea0003800000 */
.L_x_258:
        /* <DEDUP_REMOVED lines=9> */
.L_x_261:
[----:B------:R-:W-:Y:S05]  /*7ff0*/  BSYNC B1 ;  /* 0x0000000000017941 */ /* 0x000fea0003800000 */
.L_x_260:
        /* <DEDUP_REMOVED lines=9> */
.L_x_263:
[----:B------:R-:W-:Y:S05]  /*8090*/  BSYNC B1 ;  /* 0x0000000000017941 */ /* 0x000fea0003800000 */
.L_x_262:
        /* <DEDUP_REMOVED lines=9> */
.L_x_265:
[----:B------:R-:W-:Y:S05]  /*8130*/  BSYNC B1 ;  /* 0x0000000000017941 */ /* 0x000fea0003800000 */
.L_x_264:
        /* <DEDUP_REMOVED lines=9> */
.L_x_267:
[----:B------:R-:W-:Y:S05]  /*81d0*/  BSYNC B1 ;  /* 0x0000000000017941 */ /* 0x000fea0003800000 */
.L_x_266:
        /* <DEDUP_REMOVED lines=9> */
.L_x_269:
[----:B------:R-:W-:Y:S05]  /*8270*/  BSYNC B1 ;  /* 0x0000000000017941 */ /* 0x000fea0003800000 */
.L_x_268:
        /* <DEDUP_REMOVED lines=9> */
.L_x_271:
[----:B------:R-:W-:Y:S05]  /*8310*/  BSYNC B1 ;  /* 0x0000000000017941 */ /* 0x000fea0003800000 */
.L_x_270:
        /* <DEDUP_REMOVED lines=9> */
.L_x_273:
[----:B------:R-:W-:Y:S05]  /*83b0*/  BSYNC B1 ;  /* 0x0000000000017941 */ /* 0x000fea0003800000 */
.L_x_272:
        /* <DEDUP_REMOVED lines=9> */
.L_x_275:
[----:B------:R-:W-:Y:S05]  /*8450*/  BSYNC B1 ;  /* 0x0000000000017941 */ /* 0x000fea0003800000 */
.L_x_274:
[----:B012--5:R-:W-:Y:S01]  /*8460*/  HADD2.F32 R4, -RZ, R172.H0_H0 ;  /* 0x200000acff047230 */ /* 0x027fe20000004100 */
        /* <DEDUP_REMOVED lines=8> */
.L_x_277:
[----:B------:R-:W-:Y:S05]  /*84f0*/  BSYNC B1 ;  /* 0x0000000000017941 */ /* 0x000fea0003800000 */
.L_x_276:
[----:B0----5:R-:W-:Y:S01]  /*8500*/  HADD2.F32 R4, -RZ, R172.H0_H0 ;  /* 0x200000acff047230 */ /* 0x021fe20000004100 */
[----:B------:R-:W-:Y:S01]  /*8510*/  @P2 MOV R5, R9 ;  /* 0x0000000900052202 */ /* 0x000fe20000000f00 */
[----:B------:R-:W-:Y:S01]  /*8520*/  BSSY B1, `(.L_x_278) ;  /* 0x0000009000017945 */ /* 0x000fe20003800000 */
[----:B------:R-:W-:Y:S02]  /*8530*/  ISETP.GT.AND P1, PT, R0, 0x79, P1 ;  /* 0x000000790000780c */ /* 0x000fe40000f24270 */
[----:B------:R-:W-:Y:S01]  /*8540*/  FMUL R3, R4, R155 ;  /* 0x0000009b04037220 */ /* 0x000fe20000400000 */
[----:B------:R-:W-:-:S03]  /*8550*/  @P2 IMAD.MOV.U32 R4, RZ, RZ, R8 ;  /* 0x000000ffff042224 */ /* 0x000fc600078e0008 */
[----:B------:R-:W-:-:S05]  /*8560*/  FFMA R3, R86, R154, R3 ;  /* 0x0000009a56037223 */ /* 0x000fca0000000003 */
[----:B------:R-:W-:-:S05]  /*8570*/  F2FP.F16.F32.PACK_AB R3, RZ, R3 ;  /* 0x00000003ff03723e */ /* 0x000fca00000000ff */
[----:B------:R0:W-:Y:S01]  /*8580*/  @P2 STG.E.U16 desc[UR36][R4.64+0xf0], R3 ;  /* 0x0000f00304002986 */ /* 0x0001e2000c101524 */
[----:B------:R-:W-:Y:S05]  /*8590*/  @!P1 BRA `(.L_x_279) ;  /* 0x0000000000049947 */ /* 0x000fea0003800000 */
[----:B------:R2:W5:Y:S02]  /*85a0*/  LDG.E.LTC128B.U16 R172, desc[UR36][R10.64+0xf2] ;  /* 0x0000f2240aac7981 */ /* 0x000564000c1e1520 */
.L_x_279:
[----:B------:R-:W-:Y:S05]  /*85b0*/  BSYNC B1 ;  /* 0x0000000000017941 */ /* 0x000fea0003800000 */
.L_x_278:
[----:B------:R-:W-:Y:S05]  /*85c0*/  @!P1 BRA `(.L_x_280) ;  /* 0x00000024004c9947 */ /* 0x000fea0003800000 */
[----:B-----5:R-:W-:-:S05]  /*85d0*/  HADD2.F32 R172, -RZ, R172.H0_H0 ;  /* 0x200000acffac7230 */ /* 0x020fca0000004100 */
[----:B------:R-:W-:-:S04]  /*85e0*/  FMUL R172, R172, R155 ;  /* 0x0000009bacac7220 */ /* 0x000fc80000400000 */
[----:B------:R-:W-:-:S05]  /*85f0*/  FFMA R172, R87, R154, R172 ;  /* 0x0000009a57ac7223 */ /* 0x000fca00000000ac */
[----:B------:R-:W-:-:S05]  /*8600*/  F2FP.F16.F32.PACK_AB R172, RZ, R172 ;  /* 0x000000acffac723e */ /* 0x000fca00000000ff */
[----:B------:R0:W-:Y:S01]  /*8610*/  STG.E.U16 desc[UR36][R8.64+0xf2], R172 ;  /* 0x0000f2ac08007986 */ /* 0x0001e2000c101524 */
[----:B------:R-:W-:Y:S05]  /*8620*/  BRA `(.L_x_280) ;  /* 0x0000002400347947 */ /* 0x000fea0003800000 */
.L_x_29:
[----:B------:R-:W-:Y:S01]  /*8630*/  ULDC.64 UR4, c[0x0][0x5c0] ;  /* 0x0001700000047ab9 */ /* 0x000fe20000000a00 */
[-C--:B------:R-:W-:Y:S01]  /*8640*/  FMUL R88, R88, R154.reuse ;  /* 0x0000009a58587220 */ /* 0x080fe20000400000 */
[----:B------:R-:W-:Y:S01]  /*8650*/  LEA R8, P0, R166, UR4, 0x1 ;  /* 0x00000004a6087c11 */ /* 0x000fe2000f8008ff */
[----:B------:R-:W-:Y:S01]  /*8660*/  IMAD.SHL.U32 R7, R4, 0x10, RZ ;  /* 0x0000001004077824 */ /* 0x000fe200078e00ff */
[----:B------:R-:W-:Y:S01]  /*8670*/  ISETP.GT.AND P2, PT, R0, 0x1, P3 ;  /* 0x000000010000780c */ /* 0x000fe20001f44270 */
[-C--:B------:R-:W-:Y:S01]  /*8680*/  FMUL R89, R89, R154.reuse ;  /* 0x0000009a59597220 */ /* 0x080fe20000400000 */
[----:B------:R-:W-:Y:S01]  /*8690*/  LEA.HI.X R9, R166, UR5, R169, 0x1, P0 ;  /* 0x00000005a6097c11 */ /* 0x000fe200080f0ca9 */
[-C--:B------:R-:W-:Y:S01]  /*86a0*/  FMUL R90, R90, R154.reuse ;  /* 0x0000009a5a5a7220 */ /* 0x080fe20000400000 */
[----:B------:R-:W-:Y:S01]  /*86b0*/  ISETP.GT.AND P0, PT, R3, 0x8, PT ;  /* 0x000000080300780c */ /* 0x000fe20003f04270 */
[----:B------:R-:W-:Y:S01]  /*86c0*/  FMUL R91, R91, R154 ;  /* 0x0000009a5b5b7220 */ /* 0x000fe20000400000 */
[----:B------:R-:W-:Y:S01]  /*86d0*/  F2FP.F16.F32.PACK_AB R88, RZ, R88 ;  /* 0x00000058ff58723e */ /* 0x000fe200000000ff */
[-C--:B------:R-:W-:Y:S01]  /*86e0*/  FMUL R92, R92, R154.reuse ;  /* 0x0000009a5c5c7220 */ /* 0x080fe20000400000 */
[----:B------:R-:W-:Y:S01]  /*86f0*/  ISETP.GT.AND P4, PT, R0, RZ, P0 ;  /* 0x000000ff0000720c */ /* 0x000fe20000784270 */
[----:B------:R-:W-:Y:S01]  /*8700*/  FMUL R93, R93, R154 ;  /* 0x0000009a5d5d7220 */ /* 0x000fe20000400000 */
[----:B------:R-:W-:Y:S01]  /*8710*/  SHF.L.U64.HI R6, R4, 0x4, R5 ;  /* 0x0000000404067819 */ /* 0x000fe20000010205 */
[----:B------:R-:W-:Y:S01]  /*8720*/  @P1 STG.E.U16 desc[UR36][R8.64], R88 ;  /* 0x0000005808001986 */ /* 0x000fe2000c101524 */
[----:B------:R-:W-:Y:S01]  /*8730*/  IADD3 R10, P5, R7, R8, RZ ;  /* 0x00000008070a7210 */ /* 0x000fe20007fbe0ff */
[-C--:B------:R-:W-:Y:S01]  /*8740*/  FMUL R94, R94, R154.reuse ;  /* 0x0000009a5e5e7220 */ /* 0x080fe20000400000 */
[----:B------:R-:W-:Y:S01]  /*8750*/  ISETP.GT.AND P1, PT, R0, 0x1, P0 ;  /* 0x000000010000780c */ /* 0x000fe20000724270 */
[----:B------:R-:W-:Y:S01]  /*8760*/  FMUL R95, R95, R154 ;  /* 0x0000009a5f5f7220 */ /* 0x000fe20000400000 */
[----:B------:R-:W-:Y:S01]  /*8770*/  F2FP.F16.F32.PACK_AB R89, RZ, R89 ;  /* 0x00000059ff59723e */ /* 0x000fe200000000ff */
[----:B------:R-:W-:Y:S01]  /*8780*/  IMAD.X R11, R6, 0x1, R9, P5 ;  /* 0x00000001060b7824 */ /* 0x000fe200028e0609 */
[----:B------:R-:W-:Y:S01]  /*8790*/  F2FP.F16.F32.PACK_AB R90, RZ, R90 ;  /* 0x0000005aff5a723e */ /* 0x000fe200000000ff */
[-C--:B------:R-:W-:Y:S01]  /*87a0*/  FMUL R96, R96, R154.reuse ;  /* 0x0000009a60607220 */ /* 0x080fe20000400000 */
[----:B------:R-:W-:Y:S01]  /*87b0*/  F2FP.F16.F32.PACK_AB R91, RZ, R91 ;  /* 0x0000005bff5b723e */ /* 0x000fe200000000ff */
[----:B------:R-:W-:Y:S01]  /*87c0*/  @P2 STG.E.U16 desc[UR36][R8.64+0x2], R89 ;  /* 0x0000025908002986 */ /* 0x000fe2000c101524 */
[C---:B------:R-:W-:Y:S01]  /*87d0*/  ISETP.GT.AND P5, PT, R0.reuse, 0x9, P3 ;  /* 0x000000090000780c */ /* 0x040fe20001fa4270 */
[-C--:B------:R-:W-:Y:S01]  /*87e0*/  FMUL R97, R97, R154.reuse ;  /* 0x0000009a61617220 */ /* 0x080fe20000400000 */
[C---:B------:R-:W-:Y:S01]  /*87f0*/  ISETP.GT.AND P2, PT, R0.reuse, 0x8, P0 ;  /* 0x000000080000780c */ /* 0x040fe20000744270 */
[----:B------:R-:W-:Y:S01]  /*8800*/  @P4 STG.E.U16 desc[UR36][R10.64], R90 ;  /* 0x0000005a0a004986 */ /* 0x000fe2000c101524 */
[----:B------:R-:W-:Y:S01]  /*8810*/  ISETP.GT.AND P4, PT, R0, 0x8, P3 ;  /* 0x000000080000780c */ /* 0x000fe20001f84270 */
[----:B------:R-:W-:Y:S01]  /*8820*/  FMUL R98, R98, R154 ;  /* 0x0000009a62627220 */ /* 0x000fe20000400000 */
[----:B------:R-:W-:Y:S01]  /*8830*/  F2FP.F16.F32.PACK_AB R92, RZ, R92 ;  /* 0x0000005cff5c723e */ /* 0x000fe200000000ff */
[----:B------:R-:W-:Y:S01]  /*8840*/  @P1 STG.E.U16 desc[UR36][R10.64+0x2], R91 ;  /* 0x0000025b0a001986 */ /* 0x000fe2000c101524 */
[----:B------:R-:W-:Y:S01]  /*8850*/  ISETP.GT.AND P1, PT, R0, 0x9, P0 ;  /* 0x000000090000780c */ /* 0x000fe20000724270 */
[-C--:B------:R-:W-:Y:S01]  /*8860*/  FMUL R99, R99, R154.reuse ;  /* 0x0000009a63637220 */ /* 0x080fe20000400000 */
[----:B------:R-:W-:Y:S01]  /*8870*/  F2FP.F16.F32.PACK_AB R93, RZ, R93 ;  /* 0x0000005dff5d723e */ /* 0x000fe200000000ff */
[----:B------:R-:W-:Y:S01]  /*8880*/  FMUL R100, R100, R154 ;  /* 0x0000009a64647220 */ /* 0x000fe20000400000 */
[----:B------:R-:W-:Y:S01]  /*8890*/  F2FP.F16.F32.PACK_AB R94, RZ, R94 ;  /* 0x0000005eff5e723e */ /* 0x000fe200000000ff */
[-C--:B------:R-:W-:Y:S01]  /*88a0*/  FMUL R101, R101, R154.reuse ;  /* 0x0000009a65657220 */ /* 0x080fe20000400000 */
[----:B------:R-:W-:Y:S01]  /*88b0*/  F2FP.F16.F32.PACK_AB R95, RZ, R95 ;  /* 0x0000005fff5f723e */ /* 0x000fe200000000ff */
[----:B------:R-:W-:Y:S01]  /*88c0*/  FMUL R102, R102, R154 ;  /* 0x0000009a66667220 */ /* 0x000fe20000400000 */
[----:B------:R-:W-:Y:S01]  /*88d0*/  F2FP.F16.F32.PACK_AB R96, RZ, R96 ;  /* 0x00000060ff60723e */ /* 0x000fe200000000ff */
[----:B------:R-:W-:Y:S01]  /*88e0*/  @P4 STG.E.U16 desc[UR36][R8.64+0x10], R92 ;  /* 0x0000105c08004986 */ /* 0x000fe2000c101524 */
[C---:B------:R-:W-:Y:S01]  /*88f0*/  ISETP.GT.AND P4, PT, R0.reuse, 0x10, P3 ;  /* 0x000000100000780c */ /* 0x040fe20001f84270 */
[-C--:B------:R-:W-:Y:S01]  /*8900*/  FMUL R103, R103, R154.reuse ;  /* 0x0000009a67677220 */ /* 0x080fe20000400000 */
[----:B------:R-:W-:Y:S01]  /*8910*/  F2FP.F16.F32.PACK_AB R97, RZ, R97 ;  /* 0x00000061ff61723e */ /* 0x000fe200000000ff */
[----:B------:R-:W-:Y:S01]  /*8920*/  @P5 STG.E.U16 desc[UR36][R8.64+0x12], R93 ;  /* 0x0000125d08005986 */ /* 0x000fe2000c101524 */
[----:B------:R-:W-:Y:S01]  /*8930*/  ISETP.GT.AND P5, PT, R0, 0x11, P0 ;  /* 0x000000110000780c */ /* 0x000fe200007a4270 */
        /* <DEDUP_REMOVED lines=74> */
[-C--:B------:R-:W-:Y:S01]  /*8de0*/  FMUL R125, R125, R154.reuse ;  /* 0x0000009a7d7d7220 */ /* 0x080fe20000400000 */
[----:B------:R-:W-:Y:S01]  /*8df0*/  F2FP.F16.F32.PACK_AB R119, RZ, R119 ;  /* 0x00000077ff77723e */ /* 0x000fe200000000ff */
[----:B------:R-:W-:Y:S01]  /*8e00*/  FMUL R126, R126, R154 ;  /* 0x0000009a7e7e7220 */ /* 0x000fe20000400000 */
[----:B------:R-:W-:Y:S01]  /*8e10*/  F2FP.F16.F32.PACK_AB R120, RZ, R120 ;  /* 0x00000078ff78723e */ /* 0x000fe200000000ff */
        /* <DEDUP_REMOVED lines=64> */
[----:B------:R-:W-:Y:S01]  /*9220*/  FMUL R145, R145, R154 ;  /* 0x0000009a91917220 */ /* 0x000fe20000400000 */
[----:B------:R-:W-:Y:S01]  /*9230*/  F2FP.F16.F32.PACK_AB R139, RZ, R139 ;  /* 0x0000008bff8b723e */ /* 0x000fe200000000ff */
[----:B------:R-:W-:Y:S01]  /*9240*/  IMAD.SHL.U32 R21, R4, 0x100, RZ ;  /* 0x0000010004157824 */ /* 0x000fe200078e00ff */
[----:B------:R-:W-:Y:S01]  /*9250*/  F2FP.F16.F32.PACK_AB R140, RZ, R140 ;  /* 0x0000008cff8c723e */ /* 0x000fe200000000ff */
[----:B------:R-:W-:Y:S01]  /*9260*/  @P1 STG.E.U16 desc[UR36][R8.64+0x90], R124 ;  /* 0x0000907c08001986 */ /* 0x000fe2000c101524 */
[----:B------:R-:W-:Y:S01]  /*9270*/  ISETP.GT.AND P1, PT, R0, 0x50, P3 ;  /* 0x000000500000780c */ /* 0x000fe20001f24270 */
[-C--:B------:R-:W-:Y:S01]  /*9280*/  FMUL R146, R146, R154.reuse ;  /* 0x0000009a92927220 */ /* 0x080fe20000400000 */
[----:B------:R-:W-:Y:S01]  /*9290*/  F2FP.F16.F32.PACK_AB R141, RZ, R141 ;  /* 0x0000008dff8d723e */ /* 0x000fe200000000ff */
[----:B------:R-:W-:Y:S01]  /*92a0*/  @P2 STG.E.U16 desc[UR36][R8.64+0x92], R125 ;  /* 0x0000927d08002986 */ /* 0x000fe2000c101524 */
[C---:B------:R-:W-:Y:S01]  /*92b0*/  ISETP.GT.AND P2, PT, R0.reuse, 0x51, P3 ;  /* 0x000000510000780c */ /* 0x040fe20001f44270 */
[----:B------:R-:W-:Y:S01]  /*92c0*/  FMUL R147, R147, R154 ;  /* 0x0000009a93937220 */ /* 0x000fe20000400000 */
        /* <DEDUP_REMOVED lines=12> */
[----:B------:R-:W-:Y:S01]  /*9390*/  SHF.L.U64.HI R15, R4, 0x8, R5 ;  /* 0x00000008040f7819 */ /* 0x000fe20000010205 */
[----:B------:R-:W-:Y:S01]  /*93a0*/  @P2 STG.E.U16 desc[UR36][R8.64+0xa2], R129 ;  /* 0x0000a28108002986 */ /* 0x000fe2000c101524 */
[C---:B------:R-:W-:Y:S01]  /*93b0*/  ISETP.GT.AND P2, PT, R0.reuse, 0x59, P3 ;  /* 0x000000590000780c */ /* 0x040fe20001f44270 */
        /* <DEDUP_REMOVED lines=56> */
[----:B------:R-:W-:Y:S01]  /*9740*/  FMUL R39, R39, R154 ;  /* 0x0000009a27277220 */ /* 0x000fe20000400000 */
[----:B------:R-:W-:Y:S01]  /*9750*/  F2FP.F16.F32.PACK_AB R33, RZ, R33 ;  /* 0x00000021ff21723e */ /* 0x000fe200000000ff */
[----:B------:R-:W-:Y:S01]  /*9760*/  @P2 STG.E.U16 desc[UR36][R10.64+0xd0], R142 ;  /* 0x0000d08e0a002986 */ /* 0x000fe2000c101524 */
[----:B------:R-:W-:Y:S01]  /*9770*/  F2FP.F16.F32.PACK_AB R34, RZ, R34 ;  /* 0x00000022ff22723e */ /* 0x000fe200000000ff */
[-C--:B------:R-:W-:Y:S01]  /*9780*/  FMUL R40, R40, R154.reuse ;  /* 0x0000009a28287220 */ /* 0x080fe20000400000 */
[----:B------:R-:W-:Y:S01]  /*9790*/  F2FP.F16.F32.PACK_AB R35, RZ, R35 ;  /* 0x00000023ff23723e */ /* 0x000fe200000000ff */
[----:B------:R-:W-:Y:S01]  /*97a0*/  FMUL R41, R41, R154 ;  /* 0x0000009a29297220 */ /* 0x000fe20000400000 */
[----:B------:R-:W-:Y:S01]  /*97b0*/  F2FP.F16.F32.PACK_AB R36, RZ, R36 ;  /* 0x00000024ff24723e */ /* 0x000fe200000000ff */
[----:B------:R-:W-:Y:S01]  /*97c0*/  @P4 STG.E.U16 desc[UR36][R10.64+0xd2], R143 ;  /* 0x0000d28f0a004986 */ /* 0x000fe2000c101524 */
[----:B------:R-:W-:Y:S01]  /*97d0*/  ISETP.GT.AND P4, PT, R0, 0x71, P0 ;  /* 0x000000710000780c */ /* 0x000fe20000784270 */
[----:B------:R-:W-:Y:S01]  /*97e0*/  FMUL R42, R42, R154 ;  /* 0x0000009a2a2a7220 */ /* 0x000fe20000400000 */
[----:B------:R-:W-:Y:S01]  /*97f0*/  F2FP.F16.F32.PACK_AB R37, RZ, R37 ;  /* 0x00000025ff25723e */ /* 0x000fe200000000ff */
[----:B------:R-:W-:Y:S01]  /*9800*/  @P5 STG.E.U16 desc[UR36][R8.64+0xe0], R144 ;  /* 0x0000e09008005986 */ /* 0x000fe2000c101524 */
[----:B------:R-:W-:Y:S01]  /*9810*/  ISETP.GT.AND P5, PT, R0, 0x70, P0 ;  /* 0x000000700000780c */ /* 0x000fe200007a4270 */
[----:B------:R-:W-:Y:S01]  /*9820*/  @P1 IMAD.MOV.U32 R4, RZ, RZ, R8 ;  /* 0x000000ffff041224 */ /* 0x000fe200078e0008 */
[----:B------:R-:W-:Y:S01]  /*9830*/  F2FP.F16.F32.PACK_AB R38, RZ, R38 ;  /* 0x00000026ff26723e */ /* 0x000fe200000000ff */
[----:B------:R-:W-:Y:S01]  /*9840*/  @P1 IMAD.MOV.U32 R5, RZ, RZ, R9 ;  /* 0x000000ffff051224 */ /* 0x000fe200078e0009 */
[----:B------:R-:W-:Y:S01]  /*9850*/  F2FP.F16.F32.PACK_AB R39, RZ, R39 ;  /* 0x00000027ff27723e */ /* 0x000fe200000000ff */
[----:B------:R-:W-:Y:S01]  /*9860*/  FMUL R43, R43, R154 ;  /* 0x0000009a2b2b7220 */ /* 0x000fe20000400000 */
[----:B------:R-:W-:Y:S01]  /*9870*/  F2FP.F16.F32.PACK_AB R40, RZ, R40 ;  /* 0x00000028ff28723e */ /* 0x000fe200000000ff */
[----:B------:R-:W-:Y:S01]  /*9880*/  FMUL R44, R44, R154 ;  /* 0x0000009a2c2c7220 */ /* 0x000fe20000400000 */
[----:B------:R0:W-:Y:S01]  /*9890*/  @P1 STG.E.U16 desc[UR36][R4.64+0xe2], R145 ;  /* 0x0000e29104001986 */ /* 0x0001e2000c101524 */
[----:B------:R-:W-:Y:S01]  /*98a0*/  IADD3 R12, P1, P2, R7, R8, R21 ;  /* 0x00000008070c7210 */ /* 0x000fe20007a3e015 */
[-C--:B------:R-:W-:Y:S01]  /*98b0*/  FMUL R45, R45, R154.reuse ;  /* 0x0000009a2d2d7220 */ /* 0x080fe20000400000 */
[----:B------:R-:W-:Y:S01]  /*98c0*/  F2FP.F16.F32.PACK_AB R41, RZ, R41 ;  /* 0x00000029ff29723e */ /* 0x000fe200000000ff */
[-C--:B------:R-:W-:Y:S01]  /*98d0*/  FMUL R46, R46, R154.reuse ;  /* 0x0000009a2e2e7220 */ /* 0x080fe20000400000 */
[----:B------:R-:W-:Y:S01]  /*98e0*/  IADD3.X R13, R6, R9, R15, P1, P2 ;  /* 0x00000009060d7210 */ /* 0x000fe20000fe440f */
[-C--:B------:R-:W-:Y:S01]  /*98f0*/  FMUL R47, R47, R154.reuse ;  /* 0x0000009a2f2f7220 */ /* 0x080fe20000400000 */
[C---:B------:R-:W-:Y:S01]  /*9900*/  ISETP.GT.AND P1, PT, R3.reuse, 0x80, PT ;  /* 0x000000800300780c */ /* 0x040fe20003f24270 */
[-C--:B------:R-:W-:Y:S01]  /*9910*/  FMUL R48, R48, R154.reuse ;  /* 0x0000009a30307220 */ /* 0x080fe20000400000 */
[----:B------:R-:W-:Y:S01]  /*9920*/  ISETP.GT.AND P2, PT, R3, 0x88, PT ;  /* 0x000000880300780c */ /* 0x000fe20003f44270 */
[----:B------:R-:W-:Y:S01]  /*9930*/  FMUL R49, R49, R154 ;  /* 0x0000009a31317220 */ /* 0x000fe20000400000 */
[----:B------:R-:W-:Y:S01]  /*9940*/  F2FP.F16.F32.PACK_AB R42, RZ, R42 ;  /* 0x0000002aff2a723e */ /* 0x000fe200000000ff */
[----:B0-----:R-:W-:Y:S01]  /*9950*/  @P5 IMAD.MOV.U32 R4, RZ, RZ, R10 ;  /* 0x000000ffff045224 */ /* 0x001fe200078e000a */
[----:B------:R-:W-:Y:S01]  /*9960*/  @P5 MOV R5, R11 ;  /* 0x0000000b00055202 */ /* 0x000fe20000000f00 */
[-C--:B------:R-:W-:Y:S01]  /*9970*/  FMUL R50, R50, R154.reuse ;  /* 0x0000009a32327220 */ /* 0x080fe20000400000 */
[----:B------:R-:W-:Y:S01]  /*9980*/  F2FP.F16.F32.PACK_AB R43, RZ, R43 ;  /* 0x0000002bff2b723e */ /* 0x000fe200000000ff */
[----:B------:R-:W-:Y:S01]  /*9990*/  FMUL R51, R51, R154 ;  /* 0x0000009a33337220 */ /* 0x000fe20000400000 */
[----:B------:R-:W-:Y:S01]  /*99a0*/  F2FP.F16.F32.PACK_AB R44, RZ, R44 ;  /* 0x0000002cff2c723e */ /* 0x000fe200000000ff */
[----:B------:R0:W-:Y:S01]  /*99b0*/  @P5 STG.E.U16 desc[UR36][R4.64+0xe0], R146 ;  /* 0x0000e09204005986 */ /* 0x0001e2000c101524 */
[----:B------:R-:W-:Y:S01]  /*99c0*/  ISETP.GT.AND P5, PT, R0, 0x78, P3 ;  /* 0x000000780000780c */ /* 0x000fe20001fa4270 */
[-C--:B------:R-:W-:Y:S01]  /*99d0*/  FMUL R52, R52, R154.reuse ;  /* 0x0000009a34347220 */ /* 0x080fe20000400000 */
[C---:B------:R-:W-:Y:S01]  /*99e0*/  ISETP.GT.AND P3, PT, R0.reuse, 0x79, P3 ;  /* 0x000000790000780c */ /* 0x040fe20001f64270 */
[----:B------:R-:W-:Y:S01]  /*99f0*/  @P4 STG.E.U16 desc[UR36][R10.64+0xe2], R147 ;  /* 0x0000e2930a004986 */ /* 0x000fe2000c101524 */
[C---:B------:R-:W-:Y:S01]  /*9a00*/  ISETP.GT.AND P4, PT, R0.reuse, 0x78, P0 ;  /* 0x000000780000780c */ /* 0x040fe20000784270 */
[-C--:B------:R-:W-:Y:S01]  /*9a10*/  FMUL R53, R53, R154.reuse ;  /* 0x0000009a35357220 */ /* 0x080fe20000400000 */
[----:B------:R-:W-:Y:S01]  /*9a20*/  ISETP.GT.AND P0, PT, R0, 0x79, P0 ;  /* 0x000000790000780c */ /* 0x000fe20000704270 */
[-C--:B------:R-:W-:Y:S01]  /*9a30*/  FMUL R54, R54, R154.reuse ;  /* 0x0000009a36367220 */ /* 0x080fe20000400000 */
[----:B------:R-:W-:Y:S01]  /*9a40*/  F2FP.F16.F32.PACK_AB R45, RZ, R45 ;  /* 0x0000002dff2d723e */ /* 0x000fe200000000ff */
[----:B------:R-:W-:Y:S01]  /*9a50*/  FMUL R55, R55, R154 ;  /* 0x0000009a37377220 */ /* 0x000fe20000400000 */
[----:B------:R-:W-:Y:S01]  /*9a60*/  F2FP.F16.F32.PACK_AB R46, RZ, R46 ;  /* 0x0000002eff2e723e */ /* 0x000fe200000000ff */
[----:B------:R-:W-:Y:S01]  /*9a70*/  FMUL R56, R56, R154 ;  /* 0x0000009a38387220 */ /* 0x000fe20000400000 */
[----:B------:R-:W-:Y:S01]  /*9a80*/  F2FP.F16.F32.PACK_AB R47, RZ, R47 ;  /* 0x0000002fff2f723e */ /* 0x000fe200000000ff */
[----:B------:R-:W-:Y:S01]  /*9a90*/  @P5 STG.E.U16 desc[UR36][R8.64+0xf0], R148 ;  /* 0x0000f09408005986 */ /* 0x000fe2000c101524 */
[----:B0-----:R-:W-:Y:S01]  /*9aa0*/  IADD3 R4, P5, R21, R8, RZ ;  /* 0x0000000815047210 */ /* 0x001fe20007fbe0ff */
[----:B------:R-:W-:Y:S01]  /*9ab0*/  FMUL R57, R57, R154 ;  /* 0x0000009a39397220 */ /* 0x000fe20000400000 */
[----:B------:R-:W-:Y:S01]  /*9ac0*/  F2FP.F16.F32.PACK_AB R48, RZ, R48 ;  /* 0x00000030ff30723e */ /* 0x000fe200000000ff */
[----:B------:R0:W-:Y:S01]  /*9ad0*/  @P3 STG.E.U16 desc[UR36][R8.64+0xf2], R149 ;  /* 0x0000f29508003986 */ /* 0x0001e2000c101524 */
[C---:B------:R-:W-:Y:S01]  /*9ae0*/  ISETP.GT.AND P3, PT, R0.reuse, RZ, P1 ;  /* 0x000000ff0000720c */ /* 0x040fe20000f64270 */
[----:B------:R-:W-:Y:S01]  /*9af0*/  IMAD.X R5, R15, 0x1, R9, P5 ;  /* 0x000000010f057824 */ /* 0x000fe200028e0609 */
[C---:B------:R-:W-:Y:S01]  /*9b00*/  ISETP.GT.AND P5, PT, R0.reuse, RZ, P2 ;  /* 0x000000ff0000720c */ /* 0x040fe200017a4270 */
        /* <DEDUP_REMOVED lines=14> */
[----:B------:R-:W-:Y:S01]  /*9bf0*/  @P4 STG.E.U16 desc[UR36][R4.64+0x2], R25 ;  /* 0x0000021904004986 */ /* 0x000fe2000c101524 */
[----:B------:R-:W-:Y:S01]  /*9c00*/  IADD3 R14, P4, R7, R4, RZ ;  /* 0x00000004070e7210 */ /* 0x000fe20007f9e0ff */
[--C-:B------:R-:W-:Y:S01]  /*9c10*/  IMAD.X R9, R6, 0x1, R5.reuse, P3 ;  /* 0x0000000106097824 */ /* 0x100fe200018e0605 */
[----:B------:R-:W-:Y:S01]  /*9c20*/  ISETP.GT.AND P3, PT, R0, 0x9, P2 ;  /* 0x000000090000780c */ /* 0x000fe20001764270 */
[-C--:B------:R-:W-:Y:S01]  /*9c30*/  FMUL R62, R62, R154.reuse ;  /* 0x0000009a3e3e7220 */ /* 0x080fe20000400000 */
[----:B------:R-:W-:Y:S01]  /*9c40*/  F2FP.F16.F32.PACK_AB R53, RZ, R53 ;  /* 0x00000035ff35723e */ /* 0x000fe200000000ff */
[----:B------:R-:W-:Y:S01]  /*9c50*/  IMAD.X R15, R6, 0x1, R5, P4 ;  /* 0x00000001060f7824 */ /* 0x000fe200020e0605 */
[----:B------:R-:W-:Y:S01]  /*9c60*/  ISETP.GT.AND P4, PT, R0, 0x8, P1 ;  /* 0x000000080000780c */ /* 0x000fe20000f84270 */
[----:B------:R-:W-:Y:S01]  /*9c70*/  FMUL R63, R63, R154 ;  /* 0x0000009a3f3f7220 */ /* 0x000fe20000400000 */
[----:B------:R-:W-:Y:S01]  /*9c80*/  F2FP.F16.F32.PACK_AB R54, RZ, R54 ;  /* 0x00000036ff36723e */ /* 0x000fe200000000ff */
[-C--:B------:R-:W-:Y:S01]  /*9c90*/  FMUL R64, R64, R154.reuse ;  /* 0x0000009a40407220 */ /* 0x080fe20000400000 */
        /* <DEDUP_REMOVED lines=9> */
[----:B------:R-:W-:Y:S01]  /*9d30*/  @P4 STG.E.U16 desc[UR36][R4.64+0x10], R28 ;  /* 0x0000101c04004986 */ /* 0x000fe2000c101524 */
[----:B------:R-:W-:Y:S01]  /*9d40*/  ISETP.GT.AND P4, PT, R0, 0x10, P1 ;  /* 0x000000100000780c */ /* 0x000fe20000f84270 */
[-C--:B------:R-:W-:Y:S01]  /*9d50*/  FMUL R68, R68, R154.reuse ;  /* 0x0000009a44447220 */ /* 0x080fe20000400000 */
[----:B------:R-:W-:Y:S01]  /*9d60*/  F2FP.F16.F32.PACK_AB R57, RZ, R57 ;  /* 0x00000039ff39723e */ /* 0x000fe200000000ff */
[-C--:B------:R-:W-:Y:S01]  /*9d70*/  FMUL R69, R69, R154.reuse ;  /* 0x0000009a45457220 */ /* 0x080fe20000400000 */
        /* <DEDUP_REMOVED lines=14> */
[----:B------:R-:W-:Y:S01]  /*9e60*/  FMUL R73, R73, R154 ;  /* 0x0000009a49497220 */ /* 0x000fe20000400000 */
[----:B------:R-:W-:Y:S01]  /*9e70*/  F2FP.F16.F32.PACK_AB R61, RZ, R61 ;  /* 0x0000003dff3d723e */ /* 0x000fe200000000ff */
[----:B------:R-:W-:Y:S01]  /*9e80*/  @P5 STG.E.U16 desc[UR36][R4.64+0x22], R33 ;  /* 0x0000222104005986 */ /* 0x000fe2000c101524 */
[----:B------:R-:W-:Y:S01]  /*9e90*/  ISETP.GT.AND P5, PT, R0, 0x19, P1 ;  /* 0x000000190000780c */ /* 0x000fe20000fa4270 */
[--C-:B------:R-:W-:Y:S01]  /*9ea0*/  @P0 IMAD.MOV.U32 R6, RZ, RZ, R12.reuse ;  /* 0x000000ffff060224 */ /* 0x100fe200078e000c */
[----:B------:R-:W-:Y:S01]  /*9eb0*/  F2FP.F16.F32.PACK_AB R62, RZ, R62 ;  /* 0x0000003eff3e723e */ /* 0x000fe200000000ff */
[--C-:B------:R-:W-:Y:S01]  /*9ec0*/  @P0 IMAD.MOV.U32 R7, RZ, RZ, R13.reuse ;  /* 0x000000ffff070224 */ /* 0x100fe200078e000d */
[----:B------:R-:W-:Y:S01]  /*9ed0*/  F2FP.F16.F32.PACK_AB R63, RZ, R63 ;  /* 0x0000003fff3f723e */ /* 0x000fe200000000ff */
[----:B------:R-:W-:Y:S01]  /*9ee0*/  FMUL R74, R74, R154 ;  /* 0x0000009a4a4a7220 */ /* 0x000fe20000400000 */
[----:B------:R-:W-:Y:S01]  /*9ef0*/  F2FP.F16.F32.PACK_AB R64, RZ, R64 ;  /* 0x00000040ff40723e */ /* 0x000fe200000000ff */
[-C--:B------:R-:W-:Y:S01]  /*9f00*/  FMUL R75, R75, R154.reuse ;  /* 0x0000009a4b4b7220 */ /* 0x080fe20000400000 */
[----:B------:R0:W-:Y:S01]  /*9f10*/  @P0 STG.E.U16 desc[UR36][R6.64+0x20], R34 ;  /* 0x0000202206000986 */ /* 0x0001e2000c101524 */
        /* <DEDUP_REMOVED lines=11> */
[--C-:B0-----:R-:W-:Y:S01]  /*9fd0*/  @P3 IMAD.MOV.U32 R6, RZ, RZ, R12.reuse ;  /* 0x000000ffff063224 */ /* 0x101fe200078e000c */
[----:B------:R-:W-:Y:S01]  /*9fe0*/  @P3 MOV R7, R13 ;  /* 0x0000000d00073202 */ /* 0x000fe20000000f00 */
[----:B------:R-:W-:Y:S01]  /*9ff0*/  FMUL R81, R81, R154 ;  /* 0x0000009a51517220 */ /* 0x000fe20000400000 */
[----:B------:R-:W-:Y:S01]  /*a000*/  F2FP.F16.F32.PACK_AB R70, RZ, R70 ;  /* 0x00000046ff46723e */ /* 0x000fe200000000ff */
[-C--:B------:R-:W-:Y:S01]  /*a010*/  FMUL R82, R82, R154.reuse ;  /* 0x0000009a52527220 */ /* 0x080fe20000400000 */
[----:B------:R-:W-:Y:S01]  /*a020*/  F2FP.F16.F32.PACK_AB R71, RZ, R71 ;  /* 0x00000047ff47723e */ /* 0x000fe200000000ff */
[----:B------:R0:W-:Y:S01]  /*a030*/  @P3 STG.E.U16 desc[UR36][R6.64+0x22], R35 ;  /* 0x0000222306003986 */ /* 0x0001e2000c101524 */
        /* <DEDUP_REMOVED lines=11> */
[----:B0-----:R-:W-:Y:S01]  /*a0f0*/  @P0 IMAD.MOV.U32 R6, RZ, RZ, R12 ;  /* 0x000000ffff060224 */ /* 0x001fe200078e000c */
[----:B------:R-:W-:Y:S01]  /*a100*/  F2FP.F16.F32.PACK_AB R75, RZ, R75 ;  /* 0x0000004bff4b723e */ /* 0x000fe200000000ff */
[----:B------:R-:W-:Y:S01]  /*a110*/  @P0 IMAD.MOV.U32 R7, RZ, RZ, R13 ;  /* 0x000000ffff070224 */ /* 0x000fe200078e000d */
[----:B------:R-:W-:Y:S01]  /*a120*/  F2FP.F16.F32.PACK_AB R76, RZ, R76 ;  /* 0x0000004cff4c723e */ /* 0x000fe200000000ff */
[-C--:B------:R-:W-:Y:S01]  /*a130*/  FMUL R86, R86, R154.reuse ;  /* 0x0000009a56567220 */ /* 0x080fe20000400000 */
[----:B------:R-:W-:Y:S01]  /*a140*/  F2FP.F16.F32.PACK_AB R77, RZ, R77 ;  /* 0x0000004dff4d723e */ /* 0x000fe200000000ff */
[----:B------:R-:W-:Y:S01]  /*a150*/  FMUL R87, R87, R154 ;  /* 0x0000009a57577220 */ /* 0x000fe20000400000 */
[----:B------:R0:W-:Y:S01]  /*a160*/  @P0 STG.E.U16 desc[UR36][R6.64+0x30], R38 ;  /* 0x0000302606000986 */ /* 0x0001e2000c101524 */
[----:B------:R-:W-:-:S02]  /*a170*/  ISETP.GT.AND P0, PT, R0, 0x20, P2 ;  /* 0x000000200000780c */ /* 0x000fc40001704270 */
[----:B------:R-:W-:Y:S02]  /*a180*/  F2FP.F16.F32.PACK_AB R78, RZ, R78 ;  /* 0x0000004eff4e723e */ /* 0x000fe400000000ff */
[----:B------:R-:W-:Y:S02]  /*a190*/  F2FP.F16.F32.PACK_AB R79, RZ, R79 ;  /* 0x0000004fff4f723e */ /* 0x000fe400000000ff */
[----:B------:R-:W-:Y:S02]  /*a1a0*/  F2FP.F16.F32.PACK_AB R80, RZ, R80 ;  /* 0x00000050ff50723e */ /* 0x000fe400000000ff */
[----:B------:R-:W-:Y:S02]  /*a1b0*/  F2FP.F16.F32.PACK_AB R81, RZ, R81 ;  /* 0x00000051ff51723e */ /* 0x000fe400000000ff */
[----:B------:R-:W-:Y:S01]  /*a1c0*/  F2FP.F16.F32.PACK_AB R82, RZ, R82 ;  /* 0x00000052ff52723e */ /* 0x000fe200000000ff */
[----:B0-----:R-:W-:Y:S01]  /*a1d0*/  @P3 IMAD.MOV.U32 R6, RZ, RZ, R12 ;  /* 0x000000ffff063224 */ /* 0x001fe200078e000c */
[----:B------:R-:W-:Y:S01]  /*a1e0*/  F2FP.F16.F32.PACK_AB R83, RZ, R83 ;  /* 0x00000053ff53723e */ /* 0x000fe200000000ff */
[----:B------:R-:W-:Y:S01]  /*a1f0*/  @P3 IMAD.MOV.U32 R7, RZ, RZ, R13 ;  /* 0x000000ffff073224 */ /* 0x000fe200078e000d */
[----:B------:R-:W-:-:S02]  /*a200*/  F2FP.F16.F32.PACK_AB R84, RZ, R84 ;  /* 0x00000054ff54723e */ /* 0x000fc400000000ff */
[----:B------:R-:W-:Y:S02]  /*a210*/  F2FP.F16.F32.PACK_AB R85, RZ, R85 ;  /* 0x00000055ff55723e */ /* 0x000fe400000000ff */
[----:B------:R0:W-:Y:S01]  /*a220*/  @P3 STG.E.U16 desc[UR36][R6.64+0x32], R39 ;  /* 0x0000322706003986 */ /* 0x0001e2000c101524 */
[C---:B------:R-:W-:Y:S02]  /*a230*/  ISETP.GT.AND P3, PT, R0.reuse, 0x21, P2 ;  /* 0x000000210000780c */ /* 0x040fe40001764270 */
[----:B------:R-:W-:Y:S01]  /*a240*/  F2FP.F16.F32.PACK_AB R86, RZ, R86 ;  /* 0x00000056ff56723e */ /* 0x000fe200000000ff */
[----:B------:R-:W-:Y:S01]  /*a250*/  @P4 STG.E.U16 desc[UR36][R4.64+0x40], R40 ;  /* 0x0000402804004986 */ /* 0x000fe2000c101524 */
[C---:B------:R-:W-:Y:S02]  /*a260*/  ISETP.GT.AND P4, PT, R0.reuse, 0x28, P1 ;  /* 0x000000280000780c */ /* 0x040fe40000f84270 */
[----:B------:R-:W-:Y:S01]  /*a270*/  F2FP.F16.F32.PACK_AB R87, RZ, R87 ;  /* 0x00000057ff57723e */ /* 0x000fe200000000ff */
[----:B------:R-:W-:Y:S01]  /*a280*/  @P5 STG.E.U16 desc[UR36][R4.64+0x42], R41 ;  /* 0x0000422904005986 */ /* 0x000fe2000c101524 */
[----:B------:R-:W-:Y:S01]  /*a290*/  ISETP.GT.AND P5, PT, R0, 0x29, P1 ;  /* 0x000000290000780c */ /* 0x000fe20000fa4270 */
[----:B0-----:R-:W-:-:S02]  /*a2a0*/  @P0 IMAD.MOV.U32 R6, RZ, RZ, R12 ;  /* 0x000000ffff060224 */ /* 0x001fc400078e000c */
[----:B------:R-:W-:-:S05]  /*a2b0*/  @P0 IMAD.MOV.U32 R7, RZ, RZ, R13 ;  /* 0x000000ffff070224 */ /* 0x000fca00078e000d */
[----:B------:R0:W-:Y:S01]  /*a2c0*/  @P0 STG.E.U16 desc[UR36][R6.64+0x40], R42 ;  /* 0x0000402a06000986 */ /* 0x0001e2000c101524 */
[----:B------:R-:W-:Y:S02]  /*a2d0*/  ISETP.GT.AND P0, PT, R0, 0x28, P2 ;  /* 0x000000280000780c */ /* 0x000fe40001704270 */
[----:B0-----:R-:W-:Y:S01]  /*a2e0*/  @P3 MOV R6, R12 ;  /* 0x0000000c00063202 */ /* 0x001fe20000000f00 */
[----:B------:R-:W-:-:S05]  /*a2f0*/  @P3 IMAD.MOV.U32 R7, RZ, RZ, R13 ;  /* 0x000000ffff073224 */ /* 0x000fca00078e000d */
[----:B------:R0:W-:Y:S01]  /*a300*/  @P3 STG.E.U16 desc[UR36][R6.64+0x42], R43 ;  /* 0x0000422b06003986 */ /* 0x0001e2000c101524 */
[----:B------:R-:W-:-:S03]  /*a310*/  ISETP.GT.AND P3, PT, R0, 0x29, P2 ;  /* 0x000000290000780c */ /* 0x000fc60001764270 */
[----:B------:R-:W-:Y:S01]  /*a320*/  @P4 STG.E.U16 desc[UR36][R4.64+0x50], R44 ;  /* 0x0000502c04004986 */ /* 0x000fe2000c101524 */
[----:B------:R-:W-:-:S03]  /*a330*/  ISETP.GT.AND P4, PT, R0, 0x30, P1 ;  /* 0x000000300000780c */ /* 0x000fc60000f84270 */
[----:B------:R-:W-:Y:S01]  /*a340*/  @P5 STG.E.U16 desc[UR36][R4.64+0x52], R45 ;  /* 0x0000522d04005986 */ /* 0x000fe2000c101524 */
[----:B------:R-:W-:Y:S01]  /*a350*/  ISETP.GT.AND P5, PT, R0, 0x31, P1 ;  /* 0x000000310000780c */ /* 0x000fe20000fa4270 */
[----:B0-----:R-:W-:Y:S02]  /*a360*/  @P0 IMAD.MOV.U32 R6, RZ, RZ, R12 ;  /* 0x000000ffff060224 */ /* 0x001fe400078e000c */
[----:B------:R-:W-:-:S05]  /*a370*/  @P0 IMAD.MOV.U32 R7, RZ, RZ, R13 ;  /* 0x000000ffff070224 */ /* 0x000fca00078e000d */
[----:B------:R0:W-:Y:S01]  /*a380*/  @P0 STG.E.U16 desc[UR36][R6.64+0x50], R46 ;  /* 0x0000502e06000986 */ /* 0x0001e2000c101524 */
[----:B------:R-:W-:Y:S01]  /*a390*/  ISETP.GT.AND P0, PT, R0, 0x30, P2 ;  /* 0x000000300000780c */ /* 0x000fe20001704270 */
[----:B0-----:R-:W-:Y:S02]  /*a3a0*/  @P3 IMAD.MOV.U32 R6, RZ, RZ, R12 ;  /* 0x000000ffff063224 */ /* 0x001fe400078e000c */
[----:B------:R-:W-:-:S05]  /*a3b0*/  @P3 IMAD.MOV.U32 R7, RZ, RZ, R13 ;  /* 0x000000ffff073224 */ /* 0x000fca00078e000d */
[----:B------:R0:W-:Y:S01]  /*a3c0*/  @P3 STG.E.U16 desc[UR36][R6.64+0x52], R47 ;  /* 0x0000522f06003986 */ /* 0x0001e2000c101524 */
[----:B------:R-:W-:-:S03]  /*a3d0*/  ISETP.GT.AND P3, PT, R0, 0x31, P2 ;  /* 0x000000310000780c */ /* 0x000fc60001764270 */
[----:B------:R-:W-:Y:S01]  /*a3e0*/  @P4 STG.E.U16 desc[UR36][R4.64+0x60], R48 ;  /* 0x0000603004004986 */ /* 0x000fe2000c101524 */
[----:B------:R-:W-:-:S03]  /*a3f0*/  ISETP.GT.AND P4, PT, R0, 0x38, P1 ;  /* 0x000000380000780c */ /* 0x000fc60000f84270 */
[----:B------:R-:W-:Y:S01]  /*a400*/  @P5 STG.E.U16 desc[UR36][R4.64+0x62], R49 ;  /* 0x0000623104005986 */ /* 0x000fe2000c101524 */
[----:B------:R-:W-:Y:S01]  /*a410*/  ISETP.GT.AND P5, PT, R0, 0x39, P1 ;  /* 0x000000390000780c */ /* 0x000fe20000fa4270 */
[----:B0-----:R-:W-:Y:S01]  /*a420*/  @P0 IMAD.MOV.U32 R6, RZ, RZ, R12 ;  /* 0x000000ffff060224 */ /* 0x001fe200078e000c */
[----:B------:R-:W-:-:S05]  /*a430*/  @P0 MOV R7, R13 ;  /* 0x0000000d00070202 */ /* 0x000fca0000000f00 */
        /* <DEDUP_REMOVED lines=21> */
[----:B------:R-:W-:Y:S02]  /*a590*/  ISETP.GT.AND P5, PT, R0, 0x49, P1 ;  /* 0x000000490000780c */ /* 0x000fe40000fa4270 */
[----:B0-----:R-:W-:Y:S01]  /*a5a0*/  @P0 MOV R6, R12 ;  /* 0x0000000c00060202 */ /* 0x001fe20000000f00 */
        /* <DEDUP_REMOVED lines=15> */
[----:B0-----:R-:W-:Y:S01]  /*a6a0*/  @P3 IMAD.MOV.U32 R6, RZ, RZ, R12 ;  /* 0x000000ffff063224 */ /* 0x001fe200078e000c */
[----:B------:R-:W-:-:S05]  /*a6b0*/  @P3 MOV R7, R13 ;  /* 0x0000000d00073202 */ /* 0x000fca0000000f00 */
        /* <DEDUP_REMOVED lines=49> */
[C---:B------:R-:W-:Y:S02]  /*a9d0*/  ISETP.GT.AND P3, PT, R0.reuse, 0x78, P1 ;  /* 0x000000780000780c */ /* 0x040fe40000f64270 */
[C---:B------:R-:W-:Y:S01]  /*a9e0*/  ISETP.GT.AND P1, PT, R0.reuse, 0x79, P1 ;  /* 0x000000790000780c */ /* 0x040fe20000f24270 */
[----:B------:R-:W-:Y:S01]  /*a9f0*/  @P4 STG.E.U16 desc[UR36][R4.64+0xe0], R80 ;  /* 0x0000e05004004986 */ /* 0x000fe2000c101524 */
[----:B------:R-:W-:-:S03]  /*aa00*/  ISETP.GT.AND P4, PT, R0, 0x71, P2 ;  /* 0x000000710000780c */ /* 0x000fc60001784270 */
[----:B------:R-:W-:Y:S01]  /*aa10*/  @P5 STG.E.U16 desc[UR36][R4.64+0xe2], R81 ;  /* 0x0000e25104005986 */ /* 0x000fe2000c101524 */
[C---:B------:R-:W-:Y:S02]  /*aa20*/  ISETP.GT.AND P5, PT, R0.reuse, 0x78, P2 ;  /* 0x000000780000780c */ /* 0x040fe400017a4270 */
[----:B------:R-:W-:Y:S01]  /*aa30*/  ISETP.GT.AND P2, PT, R0, 0x79, P2 ;  /* 0x000000790000780c */ /* 0x000fe20001744270 */
[----:B0-----:R-:W-:Y:S01]  /*aa40*/  @P0 IMAD.MOV.U32 R6, RZ, RZ, R12 ;  /* 0x000000ffff060224 */ /* 0x001fe200078e000c */
[----:B------:R-:W-:-:S05]  /*aa50*/  @P0 MOV R7, R13 ;  /* 0x0000000d00070202 */ /* 0x000fca0000000f00 */
[----:B------:R0:W-:Y:S02]  /*aa60*/  @P0 STG.E.U16 desc[UR36][R6.64+0xe0], R82 ;  /* 0x0000e05206000986 */ /* 0x0001e4000c101524 */
[----:B0-----:R-:W-:Y:S02]  /*aa70*/  @P4 IMAD.MOV.U32 R6, RZ, RZ, R12 ;  /* 0x000000ffff064224 */ /* 0x001fe400078e000c */
[----:B------:R-:W-:-:S05]  /*aa80*/  @P4 IMAD.MOV.U32 R7, RZ, RZ, R13 ;  /* 0x000000ffff074224 */ /* 0x000fca00078e000d */
[----:B------:R-:W-:Y:S04]  /*aa90*/  @P4 STG.E.U16 desc[UR36][R6.64+0xe2], R83 ;  /* 0x0000e25306004986 */ /* 0x000fe8000c101524 */
[----:B------:R-:W-:Y:S04]  /*aaa0*/  @P3 STG.E.U16 desc[UR36][R4.64+0xf0], R84 ;  /* 0x0000f05404003986 */ /* 0x000fe8000c101524 */
[----:B------:R0:W-:Y:S02]  /*aab0*/  @P1 STG.E.U16 desc[UR36][R4.64+0xf2], R85 ;  /* 0x0000f25504001986 */ /* 0x0001e4000c101524 */
[----:B0-----:R-:W-:-:S02]  /*aac0*/  @P5 IMAD.MOV.U32 R4, RZ, RZ, R12 ;  /* 0x000000ffff045224 */ /* 0x001fc400078e000c */
[----:B------:R-:W-:-:S05]  /*aad0*/  @P5 IMAD.MOV.U32 R5, RZ, RZ, R13 ;  /* 0x000000ffff055224 */ /* 0x000fca00078e000d */
[----:B------:R0:W-:Y:S04]  /*aae0*/  @P5 STG.E.U16 desc[UR36][R4.64+0xf0], R86 ;  /* 0x0000f05604005986 */ /* 0x0001e8000c101524 */
[----:B------:R0:W-:Y:S02]  /*aaf0*/  @P2 STG.E.U16 desc[UR36][R12.64+0xf2], R87 ;  /* 0x0000f2570c002986 */ /* 0x0001e4000c101524 */
.L_x_280:
[----:B------:R-:W-:Y:S05]  /*ab00*/  BSYNC B0 ;  /* 0x0000000000007941 */ /* 0x000fea0003800000 */
.L_x_28:
[----:B------:R-:W-:Y:S01]  /*ab10*/  ULDC UR4, c[0x0][0xc] ;  /* 0x0000030000047ab9 */ /* 0x000fe20000000800 */
[----:B------:R-:W-:Y:S01]  /*ab20*/  ULDC UR5, c[0x0][0x10] ;  /* 0x0000040000057ab9 */ /* 0x000fe20000000800 */
[----:B0-----:R-:W0:Y:S01]  /*ab30*/  LDC R3, c[0x0][0x14] ;  /* 0x00000500ff037b82 */ /* 0x001e220000000800 */
[----:B------:R-:W-:Y:S01]  /*ab40*/  UIMAD.WIDE.U32 UR4, UR4, UR5, URZ ;  /* 0x00000005040472a5 */ /* 0x000fe2000f8e003f */
[----:B------:R-:W-:Y:S01]  /*ab50*/  PRMT R0, RZ, 0x7610, R0 ;  /* 0x00007610ff007816 */ /* 0x000fe20000000000 */
[----:B------:R-:W-:Y:S01]  /*ab60*/  IMAD.MOV.U32 R23, RZ, RZ, -0x1 ;  /* 0xffffffffff177424 */ /* 0x000fe200078e00ff */
[----:B------:R-:W-:-:S03]  /*ab70*/  MOV R153, 0xffffffff ;  /* 0xffffffff00997802 */ /* 0x000fc60000000f00 */
[----:B0-----:R-:W-:-:S04]  /*ab80*/  IMAD.WIDE.U32 R16, R3, UR4, R16 ;  /* 0x0000000403107c25 */ /* 0x001fc8000f8e0010 */
[----:B------:R-:W-:Y:S01]  /*ab90*/  IMAD R3, R3, UR5, RZ ;  /* 0x0000000503037c24 */ /* 0x000fe2000f8e02ff */
[----:B------:R-:W-:Y:S02]  /*aba0*/  ULDC.64 UR4, c[0x0][0x650] ;  /* 0x0001940000047ab9 */ /* 0x000fe40000000a00 */
[----:B------:R-:W-:Y:S01]  /*abb0*/  ISETP.GE.U32.AND P0, PT, R16, UR4, PT ;  /* 0x0000000410007c0c */ /* 0x000fe2000bf06070 */
[----:B------:R-:W-:-:S05]  /*abc0*/  IMAD.IADD R17, R17, 0x1, R3 ;  /* 0x0000000111117824 */ /* 0x000fca00078e0203 */
[----:B------:R-:W-:-:S13]  /*abd0*/  ISETP.GE.U32.AND.EX P0, PT, R17, UR5, PT, P0 ;  /* 0x0000000511007c0c */ /* 0x000fda000bf06100 */
[----:B------:R-:W-:Y:S05]  /*abe0*/  @P0 BRA `(.L_x_281) ;  /* 0x0000000400640947 */ /* 0x000fea0003800000 */
[----:B------:R-:W0:Y:S01]  /*abf0*/  S2R R12, SR_CTAID.X ;  /* 0x00000000000c7919 */ /* 0x000e220000002500 */
[----:B-12---:R-:W1:Y:S01]  /*ac00*/  LDC.64 R10, c[0x0][0x628] ;  /* 0x00018a00ff0a7b82 */ /* 0x006e620000000a00 */
[----:B------:R-:W-:Y:S01]  /*ac10*/  ULDC UR4, c[0x0][0x150] ;  /* 0x0000540000047ab9 */ /* 0x000fe20000000800 */
[----:B------:R-:W-:Y:S01]  /*ac20*/  IMAD.MOV.U32 R8, RZ, RZ, R16 ;  /* 0x000000ffff087224 */ /* 0x000fe200078e0010 */
[----:B------:R-:W2:Y:S01]  /*ac30*/  S2R R24, SR_CTAID.Y ;  /* 0x0000000000187919 */ /* 0x000ea20000002600 */
[----:B------:R-:W-:-:S04]  /*ac40*/  IMAD.MOV.U32 R9, RZ, RZ, R17 ;  /* 0x000000ffff097224 */ /* 0x000fc800078e0011 */
[----:B------:R-:W2:Y:S08]  /*ac50*/  LDC R21, c[0x0][0x144] ;  /* 0x00005100ff157b82 */ /* 0x000eb00000000800 */
[----:B------:R-:W2:Y:S08]  /*ac60*/  LDC R0, c[0x0][0x630] ;  /* 0x00018c00ff007b82 */ /* 0x000eb00000000800 */
[----:B------:R-:W2:Y:S01]  /*ac70*/  LDC.64 R14, c[0x0][0x620] ;  /* 0x00018800ff0e7b82 */ /* 0x000ea20000000a00 */
[----:B-1----:R-:W-:-:S04]  /*ac80*/  ISETP.NE.U32.AND P0, PT, R10, RZ, PT ;  /* 0x000000ff0a00720c */ /* 0x002fc80003f05070 */
[----:B------:R-:W-:Y:S02]  /*ac90*/  ISETP.NE.AND.EX P0, PT, R11, RZ, PT, P0 ;  /* 0x000000ff0b00720c */ /* 0x000fe40003f05300 */
[----:B0-----:R-:W-:-:S05]  /*aca0*/  I2FP.F32.U32 R3, R12 ;  /* 0x0000000c00037245 */ /* 0x001fca0000201000 */
[----:B------:R-:W-:-:S04]  /*acb0*/  FMUL R3, R3, UR4 ;  /* 0x0000000403037c20 */ /* 0x000fc80008400000 */
[----:B------:R0:W1:Y:S02]  /*acc0*/  F2I.U32.TRUNC.NTZ R20, R3 ;  /* 0x0000000300147305 */ /* 0x000064000020f000 */
[----:B------:R-:W-:Y:S05]  /*acd0*/  @!P0 BRA `(.L_x_282) ;  /* 0x0000000000288947 */ /* 0x000fea0003800000 */
[----:B0-----:R-:W0:Y:S02]  /*ace0*/  LDC R3, c[0x0][0x634] ;  /* 0x00018d00ff037b82 */ /* 0x001e240000000800 */
[----:B0-----:R-:W-:-:S05]  /*acf0*/  IADD3 R3, P0, R16, R3, RZ ;  /* 0x0000000310037210 */ /* 0x001fca0007f1e0ff */
[----:B------:R-:W-:-:S04]  /*ad00*/  IMAD.X R13, RZ, RZ, R17, P0 ;  /* 0x000000ffff0d7224 */ /* 0x000fc800000e0611 */
[----:B------:R-:W-:-:S04]  /*ad10*/  IMAD.WIDE.U32 R4, R13, R10, RZ ;  /* 0x0000000a0d047225 */ /* 0x000fc800078e00ff */
[----:B------:R-:W-:-:S04]  /*ad20*/  IMAD.WIDE.U32 R6, P0, R3, R11, R4 ;  /* 0x0000000b03067225 */ /* 0x000fc80007800004 */
[----:B------:R-:W-:Y:S01]  /*ad30*/  IMAD.WIDE.U32 R4, R3, R10, RZ ;  /* 0x0000000a03047225 */ /* 0x000fe200078e00ff */
[----:B------:R-:W-:-:S03]  /*ad40*/  MOV R8, R7 ;  /* 0x0000000700087202 */ /* 0x000fc60000000f00 */
[----:B------:R-:W-:Y:S01]  /*ad50*/  IMAD.X R9, RZ, RZ, RZ, P0 ;  /* 0x000000ffff097224 */ /* 0x000fe200000e06ff */
[----:B------:R-:W-:-:S05]  /*ad60*/  IADD3 RZ, P0, R5, R6, RZ ;  /* 0x0000000605ff7210 */ /* 0x000fca0007f1e0ff */
[----:B------:R-:W-:-:S08]  /*ad70*/  IMAD.WIDE.U32.X R8, R13, R11, R8, P0 ;  /* 0x0000000b0d087225 */ /* 0x000fd000000e0408 */
.L_x_282:
[----:B------:R-:W3:Y:S01]  /*ad80*/  LDC.64 R28, c[0x0][0x640] ;  /* 0x00019000ff1c7b82 */ /* 0x000ee20000000a00 */
[-CC-:B--2---:R-:W-:Y:S01]  /*ad90*/  SHF.R.U64 R23, R8, R0.reuse, R9.reuse ;  /* 0x0000000008177219 */ /* 0x184fe20000001209 */
[----:B-1----:R-:W-:Y:S01]  /*ada0*/  IMAD.MOV R20, RZ, RZ, -R20 ;  /* 0x000000ffff147224 */ /* 0x002fe200078e0a14 */
[----:B------:R-:W-:Y:S01]  /*adb0*/  SHF.R.U32.HI R0, RZ, R0, R9 ;  /* 0x00000000ff007219 */ /* 0x000fe20000011609 */
[----:B------:R-:W-:Y:S01]  /*adc0*/  ULDC UR4, c[0x0][0x154] ;  /* 0x0000550000047ab9 */ /* 0x000fe20000000800 */
[----:B0-----:R-:W-:Y:S01]  /*add0*/  IADD3 R3, P0, RZ, -R23, RZ ;  /* 0x80000017ff037210 */ /* 0x001fe20007f1e0ff */
[----:B------:R-:W-:Y:S02]  /*ade0*/  IMAD R21, R21, R20, R12 ;  /* 0x0000001415157224 */ /* 0x000fe400078e020c */
[----:B------:R-:W0:Y:S01]  /*adf0*/  LDC R6, c[0x0][0x618] ;  /* 0x00018600ff067b82 */ /* 0x000e220000000800 */
[----:B------:R-:W-:Y:S02]  /*ae00*/  IMAD.MOV.U32 R7, RZ, RZ, 0x1 ;  /* 0x00000001ff077424 */ /* 0x000fe400078e00ff */
[----:B------:R-:W-:-:S04]  /*ae10*/  IMAD.X R5, RZ, RZ, ~R0, P0 ;  /* 0x000000ffff057224 */ /* 0x000fc800000e0e00 */
[-C--:B------:R-:W-:Y:S01]  /*ae20*/  IMAD R0, R5, R14.reuse, RZ ;  /* 0x0000000e05007224 */ /* 0x080fe200078e02ff */
[----:B------:R-:W1:Y:S01]  /*ae30*/  LDC R8, c[0x0][0x608] ;  /* 0x00018200ff087b82 */ /* 0x000e620000000800 */
[----:B------:R-:W-:-:S04]  /*ae40*/  IMAD.WIDE.U32 R4, R3, R14, R16 ;  /* 0x0000000e03047225 */ /* 0x000fc800078e0010 */
[----:B------:R-:W-:Y:S01]  /*ae50*/  IMAD R3, R3, R15, R0 ;  /* 0x0000000f03037224 */ /* 0x000fe200078e0200 */
[----:B------:R-:W-:Y:S02]  /*ae60*/  I2FP.F32.U32 R0, R24 ;  /* 0x0000001800007245 */ /* 0x000fe40000201000 */
[----:B------:R-:W2:Y:S01]  /*ae70*/  LDC R26, c[0x0][0x658] ;  /* 0x00019600ff1a7b82 */ /* 0x000ea20000000800 */
[----:B------:R-:W-:Y:S01]  /*ae80*/  IMAD.IADD R3, R5, 0x1, R3 ;  /* 0x0000000105037824 */ /* 0x000fe200078e0203 */
[----:B---3--:R-:W-:Y:S01]  /*ae90*/  ISETP.NE.U32.AND P0, PT, R28, RZ, PT ;  /* 0x000000ff1c00720c */ /* 0x008fe20003f05070 */
[----:B------:R-:W-:Y:S01]  /*aea0*/  FMUL R0, R0, UR4 ;  /* 0x0000000400007c20 */ /* 0x000fe20008400000 */
[----:B------:R-:W-:Y:S02]  /*aeb0*/  IMAD.MOV.U32 R5, RZ, RZ, -0x1 ;  /* 0xffffffffff057424 */ /* 0x000fe400078e00ff */
[----:B------:R-:W-:Y:S01]  /*aec0*/  ISETP.NE.AND.EX P0, PT, R29, RZ, PT, P0 ;  /* 0x000000ff1d00720c */ /* 0x000fe20003f05300 */
[----:B------:R3:W2:Y:S01]  /*aed0*/  F2I.U32.TRUNC.NTZ R13, R0 ;  /* 0x00000000000d7305 */ /* 0x0006a2000020f000 */
[----:B------:R-:W3:Y:S01]  /*aee0*/  LDC R15, c[0x0][0x148] ;  /* 0x00005200ff0f7b82 */ /* 0x000ee20000000800 */
[----:B0-----:R-:W-:-:S02]  /*aef0*/  SHF.R.U64 R12, R4, R6, R3 ;  /* 0x00000006040c7219 */ /* 0x001fc40000001203 */
[----:B------:R-:W-:-:S05]  /*af00*/  SHF.R.U32.HI R3, RZ, R6, R3 ;  /* 0x00000006ff037219 */ /* 0x000fca0000011603 */
[----:B------:R-:W0:Y:S01]  /*af10*/  LDC R20, c[0x0][0x600] ;  /* 0x00018000ff147b82 */ /* 0x000e220000000800 */
[-CC-:B-1----:R-:W-:Y:S02]  /*af20*/  SHF.R.U64 R10, R12, R8.reuse, R3.reuse ;  /* 0x000000080c0a7219 */ /* 0x182fe40000001203 */
[----:B------:R-:W-:-:S05]  /*af30*/  SHF.R.U32.HI R3, RZ, R8, R3 ;  /* 0x00000008ff037219 */ /* 0x000fca0000011603 */
[----:B------:R-:W1:Y:S01]  /*af40*/  LDC R27, c[0x0][0x648] ;  /* 0x00019200ff1b7b82 */ /* 0x000e620000000800 */
[-C--:B--2---:R-:W-:Y:S02]  /*af50*/  SHF.L.U32 R4, R5, R26.reuse, RZ ;  /* 0x0000001a05047219 */ /* 0x084fe400000006ff */
[--C-:B------:R-:W-:Y:S02]  /*af60*/  SHF.R.U64 R14, R10, R26, R3.reuse ;  /* 0x0000001a0a0e7219 */ /* 0x100fe40000001203 */
[----:B------:R-:W-:Y:S02]  /*af70*/  LOP3.LUT R25, RZ, R4, RZ, 0x33, !PT ;  /* 0x00000004ff197212 */ /* 0x000fe400078e33ff */
[-C--:B------:R-:W-:Y:S01]  /*af80*/  SHF.R.U32.HI R5, RZ, R26.reuse, R3 ;  /* 0x0000001aff057219 */ /* 0x080fe20000011603 */
[----:B------:R-:W2:Y:S01]  /*af90*/  LDC R30, c[0x0][0x638] ;  /* 0x00018e00ff1e7b82 */ /* 0x000ea20000000800 */
[----:B------:R-:W-:Y:S02]  /*afa0*/  SHF.L.U32 R152, R7, R26, RZ ;  /* 0x0000001a07987219 */ /* 0x000fe400000006ff */
[----:B------:R-:W-:-:S05]  /*afb0*/  MOV R4, R14 ;  /* 0x0000000e00047202 */ /* 0x000fca0000000f00 */
[----:B------:R-:W0:Y:S01]  /*afc0*/  LDC R31, c[0x0][0x610] ;  /* 0x00018400ff1f7b82 */ /* 0x000e220000000800 */
[----:B------:R-:W-:Y:S05]  /*afd0*/  @!P0 BRA `(.L_x_283) ;  /* 0x0000000000288947 */ /* 0x000fea0003800000 */
[----:B------:R-:W4:Y:S02]  /*afe0*/  LDC R3, c[0x0][0x64c] ;  /* 0x00019300ff037b82 */ /* 0x000f240000000800 */
[----:B----4-:R-:W-:-:S05]  /*aff0*/  IADD3 R3, P0, R14, R3, RZ ;  /* 0x000000030e037210 */ /* 0x010fca0007f1e0ff */
        /* <DEDUP_REMOVED lines=8> */
.L_x_283:
[----:B------:R-:W-:Y:S01]  /*b080*/  ISETP.NE.AND P0, PT, R2, 0x1, PT ;  /* 0x000000010200780c */ /* 0x000fe20003f05270 */
[----:B0-----:R-:W-:Y:S01]  /*b090*/  VIADD R7, R20, 0xffffffff ;  /* 0xffffffff14077836 */ /* 0x001fe20000000000 */
[----:B-1-3--:R-:W-:Y:S01]  /*b0a0*/  SHF.R.U64 R0, R4, R27, R5 ;  /* 0x0000001b04007219 */ /* 0x00afe20000001205 */
[----:B------:R-:W-:Y:S01]  /*b0b0*/  IMAD.MOV R13, RZ, RZ, -R13 ;  /* 0x000000ffff0d7224 */ /* 0x000fe200078e0a0d */
[----:B------:R-:W-:Y:S01]  /*b0c0*/  LOP3.LUT R5, R10, R25, RZ, 0xc0, !PT ;  /* 0x000000190a057212 */ /* 0x000fe200078ec0ff */
[----:B------:R-:W-:Y:S01]  /*b0d0*/  IMAD.MOV.U32 R4, RZ, RZ, 0x1 ;  /* 0x00000001ff047424 */ /* 0x000fe200078e00ff */
[----:B------:R-:W-:-:S03]  /*b0e0*/  IADD3 R3, -R0, RZ, RZ ;  /* 0x000000ff00037210 */ /* 0x000fc60007ffe1ff */
[----:B------:R-:W-:Y:S01]  /*b0f0*/  IMAD R152, R152, R0, R5 ;  /* 0x0000000098987224 */ /* 0x000fe200078e0205 */
[----:B------:R-:W-:Y:S01]  /*b100*/  LOP3.LUT R5, R12, R7, RZ, 0xc0, !PT ;  /* 0x000000070c057212 */ /* 0x000fe200078ec0ff */
[----:B--2---:R-:W-:Y:S02]  /*b110*/  IMAD R0, R3, R30, R14 ;  /* 0x0000001e03007224 */ /* 0x004fe400078e020e */
[----:B------:R-:W-:Y:S02]  /*b120*/  @P0 IMAD R21, R15, R13, R24 ;  /* 0x0000000d0f150224 */ /* 0x000fe400078e0218 */
[----:B------:R-:W-:Y:S01]  /*b130*/  IMAD R3, R0, R20, R5 ;  /* 0x0000001400037224 */ /* 0x000fe200078e0205 */
[----:B------:R-:W-:Y:S01]  /*b140*/  PRMT R0, R4, 0x7610, R0 ;  /* 0x0000761004007816 */ /* 0x000fe20000000000 */
[----:B------:R-:W-:-:S05]  /*b150*/  IMAD R152, R152, R31, R21 ;  /* 0x0000001f98987224 */ /* 0x000fca00078e0215 */
[----:B------:R-:W-:Y:S02]  /*b160*/  SEL R153, R3, R152, !P0 ;  /* 0x0000009803997207 */ /* 0x000fe40004000000 */
[----:B------:R-:W-:-:S07]  /*b170*/  SEL R152, R152, R3, !P0 ;  /* 0x0000000398987207 */ /* 0x000fce0004000000 */
.L_x_281:
[----:B------:R-:W-:-:S13]  /*b180*/  LOP3.LUT P0, RZ, R0, 0xff, RZ, 0xc0, !PT ;  /* 0x000000ff00ff7812 */ /* 0x000fda000780c0ff */
[----:B------:R-:W-:Y:S05]  /*b190*/  @P0 BRA `(.L_x_284) ;  /* 0xffffff5c00540947 */ /* 0x000fea000383ffff */
[----:B------:R-:W-:Y:S05]  /*b1a0*/  EXIT ;  /* 0x000000000000794d */ /* 0x000fea0003800000 */
.L_x_3:
[----:B0-----:R-:W-:Y:S01]  /*b1b0*/  ULDC.64 UR4, c[0x0][0x650] ;  /* 0x0001940000047ab9 */ /* 0x001fe20000000a00 */
        /* <DEDUP_REMOVED lines=25> */
.L_x_286:
[--C-:B------:R-:W-:Y:S01]  /*b350*/  SHF.R.U64 R12, R10, R14, R11.reuse ;  /* 0x0000000e0a0c7219 */ /* 0x100fe2000000120b */
[----:B------:R-:W0:Y:S01]  /*b360*/  LDC R22, c[0x0][0x618] ;  /* 0x00018600ff167b82 */ /* 0x000e220000000800 */
[----:B------:R-:W-:Y:S01]  /*b370*/  I2FP.F32.U32 R6, R4 ;  /* 0x0000000400067245 */ /* 0x000fe20000201000 */
[----:B------:R-:W-:Y:S01]  /*b380*/  ULDC UR4, c[0x0][0x150] ;  /* 0x0000540000047ab9 */ /* 0x000fe20000000800 */
[----:B------:R-:W-:Y:S02]  /*b390*/  SHF.R.U32.HI R5, RZ, R14, R11 ;  /* 0x0000000eff057219 */ /* 0x000fe4000001160b */
[----:B------:R-:W-:Y:S01]  /*b3a0*/  IADD3 R9, P0, RZ, -R12, RZ ;  /* 0x8000000cff097210 */ /* 0x000fe20007f1e0ff */
[----:B------:R-:W-:Y:S01]  /*b3b0*/  FMUL R11, R6, UR4 ;  /* 0x00000004060b7c20 */ /* 0x000fe20008400000 */
[----:B------:R-:W-:Y:S01]  /*b3c0*/  ULDC UR4, c[0x0][0x154] ;  /* 0x0000550000047ab9 */ /* 0x000fe20000000800 */
[----:B------:R-:W1:Y:S02]  /*b3d0*/  LDC.64 R24, c[0x0][0x640] ;  /* 0x00019000ff187b82 */ /* 0x000e640000000a00 */
[----:B------:R-:W-:-:S02]  /*b3e0*/  IMAD.X R5, RZ, RZ, ~R5, P0 ;  /* 0x000000ffff057224 */ /* 0x000fc400000e0e05 */
[----:B------:R-:W2:Y:S01]  /*b3f0*/  F2I.U32.TRUNC.NTZ R11, R11 ;  /* 0x0000000b000b7305 */ /* 0x000ea2000020f000 */
[----:B------:R-:W-:-:S03]  /*b400*/  IMAD.WIDE.U32 R6, R9, R20, R16 ;  /* 0x0000001409067225 */ /* 0x000fc600078e0010 */
[----:B------:R-:W3:Y:S01]  /*b410*/  LDC R13, c[0x0][0x144] ;  /* 0x00005100ff0d7b82 */ /* 0x000ee20000000800 */
[----:B------:R-:W-:-:S04]  /*b420*/  IMAD R8, R5, R20, RZ ;  /* 0x0000001405087224 */ /* 0x000fc800078e02ff */
[----:B------:R-:W-:Y:S02]  /*b430*/  IMAD R5, R9, R21, R8 ;  /* 0x0000001509057224 */ /* 0x000fe400078e0208 */
[----:B------:R-:W-:Y:S01]  /*b440*/  IMAD.MOV.U32 R8, RZ, RZ, -0x1 ;  /* 0xffffffffff087424 */ /* 0x000fe200078e00ff */
[----:B------:R-:W4:Y:S01]  /*b450*/  LDC R14, c[0x0][0x608] ;  /* 0x00018200ff0e7b82 */ /* 0x000f220000000800 */
[----:B------:R-:W-:Y:S01]  /*b460*/  IMAD.IADD R5, R7, 0x1, R5 ;  /* 0x0000000107057824 */ /* 0x000fe200078e0205 */
[----:B------:R-:W-:-:S04]  /*b470*/  I2FP.F32.U32 R7, R3 ;  /* 0x0000000300077245 */ /* 0x000fc80000201000 */
[-CC-:B0-----:R-:W-:Y:S01]  /*b480*/  SHF.R.U64 R10, R6, R22.reuse, R5.reuse ;  /* 0x00000016060a7219 */ /* 0x181fe20000001205 */
[----:B------:R-:W-:Y:S01]  /*b490*/  FMUL R7, R7, UR4 ;  /* 0x0000000407077c20 */ /* 0x000fe20008400000 */
[----:B------:R-:W0:Y:S01]  /*b4a0*/  LDC R9, c[0x0][0x658] ;  /* 0x00019600ff097b82 */ /* 0x000e220000000800 */
[----:B--2---:R-:W-:Y:S02]  /*b4b0*/  IADD3 R6, -R11, RZ, RZ ;  /* 0x000000ff0b067210 */ /* 0x004fe40007ffe1ff */
[----:B-1----:R-:W-:Y:S02]  /*b4c0*/  ISETP.NE.U32.AND P0, PT, R24, RZ, PT ;  /* 0x000000ff1800720c */ /* 0x002fe40003f05070 */
[----:B------:R-:W-:Y:S02]  /*b4d0*/  SHF.R.U32.HI R5, RZ, R22, R5 ;  /* 0x00000016ff057219 */ /* 0x000fe40000011605 */
[----:B------:R-:W-:Y:S01]  /*b4e0*/  ISETP.NE.AND.EX P0, PT, R25, RZ, PT, P0 ;  /* 0x000000ff1900720c */ /* 0x000fe20003f05300 */
[----:B------:R-:W1:Y:S01]  /*b4f0*/  LDC R20, c[0x0][0x148] ;  /* 0x00005200ff147b82 */ /* 0x000e620000000800 */
[----:B---3--:R-:W-:-:S02]  /*b500*/  IMAD R23, R13, R6, R4 ;  /* 0x000000060d177224 */ /* 0x008fc400078e0204 */
[----:B------:R-:W-:-:S05]  /*b510*/  IMAD.MOV.U32 R6, RZ, RZ, 0x1 ;  /* 0x00000001ff067424 */ /* 0x000fca00078e00ff */
[----:B------:R-:W2:Y:S01]  /*b520*/  LDC R21, c[0x0][0x600] ;  /* 0x00018000ff157b82 */ /* 0x000ea20000000800 */
[-CC-:B----4-:R-:W-:Y:S02]  /*b530*/  SHF.R.U64 R13, R10, R14.reuse, R5.reuse ;  /* 0x0000000e0a0d7219 */ /* 0x190fe40000001205 */
[----:B------:R-:W-:Y:S02]  /*b540*/  SHF.R.U32.HI R4, RZ, R14, R5 ;  /* 0x0000000eff047219 */ /* 0x000fe40000011605 */
[----:B------:R3:W4:Y:S03]  /*b550*/  F2I.U32.TRUNC.NTZ R14, R7 ;  /* 0x00000007000e7305 */ /* 0x000726000020f000 */
[----:B------:R-:W1:Y:S01]  /*b560*/  LDC R26, c[0x0][0x648] ;  /* 0x00019200ff1a7b82 */ /* 0x000e620000000800 */
[-C--:B0-----:R-:W-:Y:S02]  /*b570*/  SHF.R.U64 R15, R13, R9.reuse, R4 ;  /* 0x000000090d0f7219 */ /* 0x081fe40000001204 */
[----:B------:R-:W-:-:S02]  /*b580*/  SHF.L.U32 R8, R8, R9, RZ ;  /* 0x0000000908087219 */ /* 0x000fc400000006ff */
[-C--:B------:R-:W-:Y:S01]  /*b590*/  SHF.R.U32.HI R5, RZ, R9.reuse, R4 ;  /* 0x00000009ff057219 */ /* 0x080fe20000011604 */
[----:B------:R-:W-:Y:S01]  /*b5a0*/  IMAD.MOV.U32 R4, RZ, RZ, R15 ;  /* 0x000000ffff047224 */ /* 0x000fe200078e000f */
[----:B------:R-:W-:Y:S01]  /*b5b0*/  SHF.L.U32 R22, R6, R9, RZ ;  /* 0x0000000906167219 */ /* 0x000fe200000006ff */
[----:B------:R-:W0:Y:S01]  /*b5c0*/  LDC R27, c[0x0][0x638] ;  /* 0x00018e00ff1b7b82 */ /* 0x000e220000000800 */
[----:B------:R-:W-:-:S07]  /*b5d0*/  LOP3.LUT R28, RZ, R8, RZ, 0x33, !PT ;  /* 0x00000008ff1c7212 */ /* 0x000fce00078e33ff */
[----:B------:R-:W0:Y:S01]  /*b5e0*/  LDC R29, c[0x0][0x610] ;  /* 0x00018400ff1d7b82 */ /* 0x000e220000000800 */
[----:B---34-:R-:W-:Y:S05]  /*b5f0*/  @!P0 BRA `(.L_x_287) ;  /* 0x0000000000288947 */ /* 0x018fea0003800000 */
[----:B------:R-:W3:Y:S02]  /*b600*/  LDC R4, c[0x0][0x64c] ;  /* 0x00019300ff047b82 */ /* 0x000ee40000000800 */
[----:B---3--:R-:W-:-:S05]  /*b610*/  IADD3 R9, P0, R15, R4, RZ ;  /* 0x000000040f097210 */ /* 0x008fca0007f1e0ff */
        /* <DEDUP_REMOVED lines=8> */
.L_x_287:
[----:B------:R-:W-:Y:S01]  /*b6a0*/  ISETP.NE.AND P0, PT, R2, 0x1, PT ;  /* 0x000000010200780c */ /* 0x000fe20003f05270 */
[----:B--2---:R-:W-:Y:S01]  /*b6b0*/  VIADD R7, R21, 0xffffffff ;  /* 0xffffffff15077836 */ /* 0x004fe20000000000 */
[----:B-1----:R-:W-:Y:S01]  /*b6c0*/  SHF.R.U64 R5, R4, R26, R5 ;  /* 0x0000001a04057219 */ /* 0x002fe20000001205 */
[----:B------:R-:W-:Y:S01]  /*b6d0*/  IMAD.MOV R14, RZ, RZ, -R14 ;  /* 0x000000ffff0e7224 */ /* 0x000fe200078e0a0e */
[----:B------:R-:W-:Y:S01]  /*b6e0*/  LOP3.LUT R4, R13, R28, RZ, 0xc0, !PT ;  /* 0x0000001c0d047212 */ /* 0x000fe200078ec0ff */
[----:B------:R-:W-:Y:S01]  /*b6f0*/  IMAD.MOV.U32 R8, RZ, RZ, R12 ;  /* 0x000000ffff087224 */ /* 0x000fe200078e000c */
[----:B------:R-:W-:Y:S01]  /*b700*/  LOP3.LUT R10, R10, R7, RZ, 0xc0, !PT ;  /* 0x000000070a0a7212 */ /* 0x000fe200078ec0ff */
[----:B------:R-:W-:Y:S02]  /*b710*/  IMAD.MOV R6, RZ, RZ, -R5 ;  /* 0x000000ffff067224 */ /* 0x000fe400078e0a05 */
[----:B------:R-:W-:-:S04]  /*b720*/  IMAD R4, R22, R5, R4 ;  /* 0x0000000516047224 */ /* 0x000fc800078e0204 */
[----:B------:R-:W-:Y:S02]  /*b730*/  @P0 IMAD R23, R20, R14, R3 ;  /* 0x0000000e14170224 */ /* 0x000fe400078e0203 */
[----:B0-----:R-:W-:Y:S02]  /*b740*/  IMAD R3, R6, R27, R15 ;  /* 0x0000001b06037224 */ /* 0x001fe400078e020f */
[----:B------:R-:W-:Y:S02]  /*b750*/  IMAD R7, R4, R29, R23 ;  /* 0x0000001d04077224 */ /* 0x000fe400078e0217 */
[----:B------:R-:W-:Y:S02]  /*b760*/  IMAD R4, R3, R21, R10 ;  /* 0x0000001503047224 */ /* 0x000fe400078e020a */
[----:B------:R-:W-:-:S03]  /*b770*/  IMAD.MOV.U32 R6, RZ, RZ, 0x1 ;  /* 0x00000001ff067424 */ /* 0x000fc600078e00ff */
[----:B------:R-:W-:Y:S02]  /*b780*/  SEL R9, R4, R7, !P0 ;  /* 0x0000000704097207 */ /* 0x000fe40004000000 */
[----:B------:R-:W-:-:S07]  /*b790*/  SEL R7, R7, R4, !P0 ;  /* 0x0000000407077207 */ /* 0x000fce0004000000 */
.L_x_285:
[----:B------:R-:W-:-:S08]  /*b7a0*/  NOP ;  /* 0x0000000000007918 */ /* 0x000fd00000000000 */
[----:B------:R-:W0:-:S00]  /*b7b0*/  USETMAXREG.DEALLOC.CTAPOOL 0x28 ;  /* 0x00000028000079c8 */ /* 0x000e0000080e0500 */
[----:B0-----:R-:W-:-:S13]  /*b7c0*/  ISETP.NE.AND P0, PT, R0, RZ, PT ;  /* 0x000000ff0000720c */ /* 0x001fda0003f05270 */
[----:B------:R-:W-:Y:S05]  /*b7d0*/  @P0 EXIT ;  /* 0x000000000000094d */ /* 0x000fea0003800000 */
[----:B------:R-:W-:Y:S01]  /*b7e0*/  LOP3.LUT P0, RZ, R6, 0xff, RZ, 0xc0, !PT ;  /* 0x000000ff06ff7812 */ /* 0x000fe2000780c0ff */
[----:B------:R-:W-:Y:S01]  /*b7f0*/  IMAD.MOV.U32 R0, RZ, RZ, RZ ;  /* 0x000000ffff007224 */ /* 0x000fe200078e00ff */
[----:B------:R-:W-:-:S11]  /*b800*/  MOV R3, 0x1 ;  /* 0x0000000100037802 */ /* 0x000fd60000000f00 */
[----:B------:R-:W-:Y:S05]  /*b810*/  @!P0 BRA `(.L_x_288) ;  /* 0x0000000c006c8947 */ /* 0x000fea0003800000 */
[----:B------:R-:W0:Y:S01]  /*b820*/  LDC R0, c[0x0][0x28c] ;  /* 0x0000a300ff007b82 */ /* 0x000e220000000800 */
[----:B------:R-:W-:Y:S01]  /*b830*/  ULDC UR5, c[0x0][0x658] ;  /* 0x0001960000057ab9 */ /* 0x000fe20000000800 */
[----:B------:R-:W-:Y:S01]  /*b840*/  UMOV UR7, 0xffffffff ;  /* 0xffffffff00077882 */ /* 0x000fe20000000000 */
[----:B------:R-:W-:Y:S01]  /*b850*/  ULDC UR6, c[0x0][0xc] ;  /* 0x0000030000067ab9 */ /* 0x000fe20000000800 */
[----:B------:R-:W-:Y:S01]  /*b860*/  USHF.L.U32 UR9, UR7, UR5, URZ ;  /* 0x0000000507097299 */ /* 0x000fe2000800063f */
[C---:B------:R-:W-:Y:S01]  /*b870*/  LOP3.LUT P2, RZ, R18.reuse, 0x7f, RZ, 0xc0, !PT ;  /* 0x0000007f12ff7812 */ /* 0x040fe2000784c0ff */
[----:B------:R-:W-:Y:S01]  /*b880*/  UMOV UR8, 0x1 ;  /* 0x0000000100087882 */ /* 0x000fe20000000000 */
[----:B------:R-:W-:Y:S01]  /*b890*/  ULDC UR7, c[0x0][0x10] ;  /* 0x0000040000077ab9 */ /* 0x000fe20000000800 */
[----:B------:R-:W-:Y:S01]  /*b8a0*/  LOP3.LUT P0, RZ, R18, 0x1f, RZ, 0xc0, !PT ;  /* 0x0000001f12ff7812 */ /* 0x000fe2000780c0ff */
[----:B------:R-:W-:Y:S01]  /*b8b0*/  UIMAD.WIDE.U32 UR6, UR6, UR7, URZ ;  /* 0x00000007060672a5 */ /* 0x000fe2000f8e003f */
[----:B------:R-:W-:Y:S01]  /*b8c0*/  BSSY B0, `(.L_x_288) ;  /* 0x00000d0000007945 */ /* 0x000fe20003800000 */
[----:B------:R-:W-:Y:S01]  /*b8d0*/  USHF.L.U32 UR5, UR8, UR5, URZ ;  /* 0x0000000508057299 */ /* 0x000fe2000800063f */
[----:B------:R-:W-:Y:S01]  /*b8e0*/  IMAD.MOV.U32 R11, RZ, RZ, 0x1 ;  /* 0x00000001ff0b7424 */ /* 0x000fe200078e00ff */
[----:B------:R-:W-:Y:S01]  /*b8f0*/  LOP3.LUT R18, R19, 0x2, RZ, 0xfc, !PT ;  /* 0x0000000213127812 */ /* 0x000fe200078efcff */
[----:B------:R-:W-:Y:S01]  /*b900*/  ULDC UR8, c[0x0][0x14] ;  /* 0x0000050000087ab9 */ /* 0x000fe20000000800 */
[----:B------:R-:W-:Y:S01]  /*b910*/  PLOP3.LUT P0, PT, P0, P2, PT, 0x8a, 0x0 ;  /* 0x000000000000781c */ /* 0x000fe20000705172 */
[----:B------:R-:W-:-:S02]  /*b920*/  UIMAD.WIDE.U32 UR30, UR6, UR8, URZ ;  /* 0x00000008061e72a5 */ /* 0x000fc4000f8e003f */
[----:B------:R-:W-:Y:S01]  /*b930*/  UIMAD UR21, UR7, UR8, URZ ;  /* 0x00000008071572a4 */ /* 0x000fe2000f8e023f */
[----:B------:R-:W-:Y:S01]  /*b940*/  ULDC UR4, c[0x0][0x600] ;  /* 0x0001800000047ab9 */ /* 0x000fe20000000800 */
[----:B------:R-:W-:Y:S02]  /*b950*/  ULOP3.LUT UR22, URZ, UR9, URZ, 0x33, !UPT ;  /* 0x000000093f167292 */ /* 0x000fe4000f8e333f */
[----:B------:R-:W-:Y:S01]  /*b960*/  UIADD3 UR4, UR4, -0x1, URZ ;  /* 0xffffffff04047890 */ /* 0x000fe2000fffe03f */
[----:B0-----:R-:W-:Y:S01]  /*b970*/  VIADD R0, R0, 0x7f ;  /* 0x0000007f00007836 */ /* 0x001fe20000000000 */
[----:B------:R-:W-:Y:S01]  /*b980*/  UIADD3 UR21, UR31, UR21, URZ ;  /* 0x000000151f157290 */ /* 0x000fe2000fffe03f */
[----:B------:R-:W-:-:S03]  /*b990*/  ULDC.64 UR32, c[0x0][0x198] ;  /* 0x0000660000207ab9 */ /* 0x000fc60000000a00 */
[----:B------:R-:W-:-:S04]  /*b9a0*/  SHF.R.S32.HI R3, RZ, 0x1f, R0 ;  /* 0x0000001fff037819 */ /* 0x000fc80000011400 */
[----:B------:R-:W-:Y:S01]  /*b9b0*/  LEA.HI R3, R3, R0, RZ, 0x7 ;  /* 0x0000000003037211 */ /* 0x000fe200078f38ff */
[----:B------:R-:W-:-:S03]  /*b9c0*/  IMAD.MOV.U32 R0, RZ, RZ, RZ ;  /* 0x000000ffff007224 */ /* 0x000fc600078e00ff */
[----:B------:R-:W-:Y:S01]  /*b9d0*/  SHF.R.S32.HI R13, RZ, 0x7, R3 ;  /* 0x00000007ff0d7819 */ /* 0x000fe20000011403 */
[----:B------:R-:W-:-:S03]  /*b9e0*/  IMAD.MOV.U32 R3, RZ, RZ, 0x1 ;  /* 0x00000001ff037424 */ /* 0x000fc600078e00ff */
[----:B------:R-:W-:-:S07]  /*b9f0*/  IADD3 R10, R13, 0x1, RZ ;  /* 0x000000010d0a7810 */ /* 0x000fce0007ffe0ff */
.L_x_300:
[----:B------:R-:W-:-:S03]  /*ba00*/  UMOV UR6, 0xffffffff ;  /* 0xffffffff00067882 */ /* 0x000fc60000000000 */
[----:B------:R-:W-:Y:S05]  /*ba10*/  BRA.DIV UR6, `(.L_x_289) ;  /* 0x0000000e06907947 */ /* 0x000fea000b800000 */
[----:B------:R-:W-:-:S13]  /*ba20*/  ELECT P6, URZ, PT ;  /* 0x00000000003f782f */ /* 0x000fda00038c0000 */
.L_x_309:
[----:B------:R-:W-:Y:S04]  /*ba30*/  BSSY B1, `(.L_x_290) ;  /* 0x0000046000017945 */ /* 0x000fe80003800000 */
[----:B------:R-:W-:Y:S05]  /*ba40*/  @!P6 BRA `(.L_x_291) ;  /* 0x000000040010e947 */ /* 0x000fea0003800000 */
[----:B------:R-:W0:Y:S02]  /*ba50*/  LDC R4, c[0x0][0x28c] ;  /* 0x0000a300ff047b82 */ /* 0x000e240000000800 */
[----:B0-----:R-:W-:-:S13]  /*ba60*/  ISETP.GE.AND P1, PT, R4, 0x1, PT ;  /* 0x000000010400780c */ /* 0x001fda0003f26270 */
[----:B------:R-:W-:Y:S05]  /*ba70*/  @!P1 BRA `(.L_x_291) ;  /* 0x0000000400049947 */ /* 0x000fea0003800000 */
[----:B------:R-:W-:Y:S01]  /*ba80*/  IMAD.SHL.U32 R14, R9, 0x80, RZ ;  /* 0x00000080090e7824 */ /* 0x000fe200078e00ff */
[----:B------:R-:W-:Y:S01]  /*ba90*/  MOV R6, R0 ;  /* 0x0000000000067202 */ /* 0x000fe20000000f00 */
[----:B------:R-:W-:Y:S02]  /*baa0*/  IMAD.SHL.U32 R15, R7, 0x100, RZ ;  /* 0x00000100070f7824 */ /* 0x000fe400078e00ff */
[----:B------:R-:W-:Y:S02]  /*bab0*/  IMAD.MOV.U32 R20, RZ, RZ, RZ ;  /* 0x000000ffff147224 */ /* 0x000fe400078e00ff */
[----:B------:R-:W-:Y:S02]  /*bac0*/  IMAD.MOV.U32 R4, RZ, RZ, R10 ;  /* 0x000000ffff047224 */ /* 0x000fe400078e000a */
[----:B------:R-:W-:Y:S02]  /*bad0*/  IMAD.MOV.U32 R5, RZ, RZ, R3 ;  /* 0x000000ffff057224 */ /* 0x000fe400078e0003 */
[----:B------:R-:W-:-:S07]  /*bae0*/  VIADD R22, R14, 0x40 ;  /* 0x000000400e167836 */ /* 0x000fce0000000000 */
.L_x_295:
[----:B------:R-:W0:Y:S01]  /*baf0*/  S2R R12, SR_CgaCtaId ;  /* 0x00000000000c7919 */ /* 0x000e220000008800 */
[----:B------:R-:W-:Y:S01]  /*bb00*/  MOV R7, 0x400 ;  /* 0x0000040000077802 */ /* 0x000fe20000000f00 */
[----:B------:R-:W1:Y:S03]  /*bb10*/  @!P2 LDC R9, c[0x0][0x500] ;  /* 0x00014000ff09ab82 */ /* 0x000e660000000800 */
[----:B0-----:R-:W-:Y:S02]  /*bb20*/  LEA R21, R12, R7, 0x18 ;  /* 0x000000070c157211 */ /* 0x001fe400078ec0ff */
[----:B------:R-:W-:-:S03]  /*bb30*/  SHF.L.U32 R7, R5, 0x1f, RZ ;  /* 0x0000001f05077819 */ /* 0x000fc600000006ff */
[----:B------:R-:W-:-:S04]  /*bb40*/  IMAD R12, R6, 0x8, R21 ;  /* 0x00000008060c7824 */ /* 0x000fc800078e0215 */
[----:B------:R-:W0:Y:S02]  /*bb50*/  SYNCS.PHASECHK.TRANS64.TRYWAIT P1, [R12+URZ+0x10], R7 ;  /* 0x000010070c0075a7 */ /* 0x000e24000802017f */
[----:B01----:R-:W-:Y:S05]  /*bb60*/  @!P1 BRA `(.L_x_292) ;  /* 0x0000000c005c9947 */ /* 0x003fea0003800000 */
.L_x_310:
[----:B0-----:R-:W-:Y:S01]  /*bb70*/  PRMT R7, R18, 0x9910, RZ ;  /* 0x0000991012077816 */ /* 0x001fe200000000ff */
[----:B------:R0:W-:Y:S03]  /*bb80*/  @!P2 SYNCS.ARRIVE.TRANS64 RZ, [R12+URZ], R9 ;  /* 0x000000090cffa9a7 */ /* 0x0001e6000800003f */
[----:B------:R-:W-:-:S13]  /*bb90*/  ISETP.NE.AND P1, PT, R7, 0x2, PT ;  /* 0x000000020700780c */ /* 0x000fda0003f25270 */
[----:B0-----:R-:W-:Y:S05]  /*bba0*/  @P1 BRA `(.L_x_293) ;  /* 0x0000000000041947 */ /* 0x001fea0003800000 */
[----:B------:R-:W-:Y:S01]  /*bbb0*/  BPT.TRAP 0x1 ;  /* 0x000000040000795c */ /* 0x000fe20000300000 */
.L_x_293:
[----:B------:R-:W-:Y:S05]  /*bbc0*/  @P0 BRA `(.L_x_294) ;  /* 0x0000000000040947 */ /* 0x000fea0003800000 */
[----:B------:R-:W-:Y:S01]  /*bbd0*/  BPT.TRAP 0x1 ;  /* 0x000000040000795c */ /* 0x000fe20000300000 */
.L_x_294:
[--C-:B------:R-:W-:Y:S01]  /*bbe0*/  IMAD R7, R6, 0x10000, R21.reuse ;  /* 0x0001000006077824 */ /* 0x100fe200078e0215 */
[----:B------:R-:W-:Y:S01]  /*bbf0*/  R2UR UR27, R20 ;  /* 0x00000000141b72ca */ /* 0x000fe200000e0000 */
[----:B------:R-:W-:Y:S01]  /*bc00*/  IMAD R21, R6, 0x8000, R21 ;  /* 0x0000800006157824 */ /* 0x000fe200078e0215 */
[----:B------:R-:W-:Y:S01]  /*bc10*/  R2UR UR9, R12 ;  /* 0x000000000c0972ca */ /* 0x000fe200000e0000 */
[----:B------:R-:W-:Y:S01]  /*bc20*/  UIADD3 UR6, UP0, UR32, 0xf0, URZ ;  /* 0x000000f020067890 */ /* 0x000fe2000ff1e03f */
[----:B------:R-:W-:Y:S01]  /*bc30*/  R2UR UR8, R7 ;  /* 0x00000000070872ca */ /* 0x000fe200000e0000 */
[----:B------:R-:W-:Y:S01]  /*bc40*/  UIADD3 UR34, UP1, UR32, 0x1f0, URZ ;  /* 0x000001f020227890 */ /* 0x000fe2000ff3e03f */
[----:B------:R-:W-:Y:S01]  /*bc50*/  R2UR UR16, R21 ;  /* 0x00000000151072ca */ /* 0x000fe200000e0000 */
[----:B------:R-:W-:Y:S01]  /*bc60*/  UIADD3.X UR7, URZ, UR33, URZ, UP0, !UPT ;  /* 0x000000213f077290 */ /* 0x000fe200087fe43f */
[----:B------:R-:W-:Y:S01]  /*bc70*/  R2UR UR12, R8 ;  /* 0x00000000080c72ca */ /* 0x000fe200000e0000 */
[----:B------:R-:W-:Y:S01]  /*bc80*/  UIADD3.X UR35, URZ, UR33, URZ, UP1, !UPT ;  /* 0x000000213f237290 */ /* 0x000fe20008ffe43f */
[----:B------:R-:W-:Y:S01]  /*bc90*/  R2UR UR11, R15 ;  /* 0x000000000f0b72ca */ /* 0x000fe200000e0000 */
[----:B------:R-:W-:Y:S01]  /*bca0*/  VIADD R6, R6, 0x1 ;  /* 0x0000000106067836 */ /* 0x000fe20000000000 */
[----:B------:R-:W-:Y:S01]  /*bcb0*/  IADD3 R4, R4, -0x1, RZ ;  /* 0xffffffff04047810 */ /* 0x000fe20007ffe0ff */
[----:B------:R-:W-:Y:S01]  /*bcc0*/  UIADD3 UR13, UR27, 0x40, URZ ;  /* 0x000000401b0d7890 */ /* 0x000fe2000fffe03f */
[----:B------:R-:W-:Y:S01]  /*bcd0*/  R2UR UR26, R14 ;  /* 0x000000000e1a72ca */ /* 0x000fe200000e0000 */
[----:B------:R-:W-:Y:S01]  /*bce0*/  UMOV UR14, 0x0 ;  /* 0x00000000000e7882 */ /* 0x000fe20000000000 */
[----:B------:R-:W-:Y:S01]  /*bcf0*/  R2UR UR18, R22 ;  /* 0x00000000161272ca */ /* 0x000fe200000e0000 */
[----:B------:R-:W-:Y:S01]  /*bd00*/  UIADD3 UR19, UR8, 0x100, URZ ;  /* 0x0000010008137890 */ /* 0x000fe2000fffe03f */
[----:B------:R-:W-:Y:S01]  /*bd10*/  ISETP.GT.AND P3, PT, R4, 0x1, PT ;  /* 0x000000010400780c */ /* 0x000fe20003f64270 */
[----:B------:R-:W-:Y:S01]  /*bd20*/  UIADD3 UR20, UR8, 0x8100, URZ ;  /* 0x0000810008147890 */ /* 0x000fe2000fffe03f */
[----:B------:R-:W-:Y:S01]  /*bd30*/  ISETP.NE.AND P1, PT, R6, 0x2, PT ;  /* 0x000000020600780c */ /* 0x000fe20003f25270 */
[----:B------:R-:W-:Y:S01]  /*bd40*/  UIADD3 UR24, UR16, 0x20100, URZ ;  /* 0x0002010010187890 */ /* 0x000fe2000fffe03f */
[----:B------:R-:W-:Y:S01]  /*bd50*/  VIADD R20, R20, 0x80 ;  /* 0x0000008014147836 */ /* 0x000fe20000000000 */
[----:B------:R-:W-:Y:S01]  /*bd60*/  UIADD3 UR16, UR16, 0x24100, URZ ;  /* 0x0002410010107890 */ /* 0x000fe2000fffe03f */
[----:B------:R-:W-:Y:S01]  /*bd70*/  SEL R12, RZ, 0x1, P1 ;  /* 0x00000001ff0c7807 */ /* 0x000fe20000800000 */
[----:B------:R-:W-:Y:S01]  /*bd80*/  UMOV UR15, 0x10000000 ;  /* 0x10000000000f7882 */ /* 0x000fe20000000000 */
[----:B------:R-:W-:Y:S01]  /*bd90*/  UMOV UR10, UR27 ;  /* 0x0000001b000a7c82 */ /* 0x000fe20008000000 */
[----:B------:R-:W-:Y:S01]  /*bda0*/  UMOV UR8, UR19 ;  /* 0x0000001300087c82 */ /* 0x000fe20008000000 */
[----:B------:R-:W-:Y:S01]  /*bdb0*/  UMOV UR25, UR9 ;  /* 0x0000000900197c82 */ /* 0x000fe20008000000 */
[----:B------:R0:W-:Y:S01]  /*bdc0*/  UTMALDG.3D [UR8], [UR6], desc[UR14] ;  /* 0x00000e08060075b4 */ /* 0x0001e20008011000 */
[----:B------:R-:W-:Y:S01]  /*bdd0*/  UMOV UR28, UR12 ;  /* 0x0000000c001c7c82 */ /* 0x000fe20008000000 */
[----:B------:R-:W-:Y:S01]  /*bde0*/  UMOV UR17, UR9 ;  /* 0x0000000900117c82 */ /* 0x000fe20008000000 */
[----:B------:R-:W-:Y:S01]  /*bdf0*/  UMOV UR19, UR27 ;  /* 0x0000001b00137c82 */ /* 0x000fe20008000000 */
[----:B------:R-:W-:-:S02]  /*be00*/  LOP3.LUT R5, R5, R12, RZ, 0x3c, !PT ;  /* 0x0000000c05057212 */ /* 0x000fc400078e3cff */
[----:B------:R-:W-:Y:S01]  /*be10*/  SEL R6, R6, RZ, P1 ;  /* 0x000000ff06067207 */ /* 0x000fe20000800000 */
[----:B0-----:R-:W-:Y:S01]  /*be20*/  UMOV UR8, UR20 ;  /* 0x0000001400087c82 */ /* 0x001fe20008000000 */
[----:B------:R-:W-:Y:S01]  /*be30*/  UMOV UR10, UR13 ;  /* 0x0000000d000a7c82 */ /* 0x000fe20008000000 */
[----:B------:R-:W-:Y:S01]  /*be40*/  UMOV UR20, UR12 ;  /* 0x0000000c00147c82 */ /* 0x000fe20008000000 */
[----:B------:R0:W-:Y:S01]  /*be50*/  UTMALDG.3D [UR8], [UR6], desc[UR14] ;  /* 0x00000e08060075b4 */ /* 0x0001e20008011000 */
[----:B------:R0:W-:Y:S01]  /*be60*/  UTMALDG.3D [UR24], [UR34], desc[UR14] ;  /* 0x00000e18220075b4 */ /* 0x0001e20008011000 */
[----:B------:R0:W-:Y:S02]  /*be70*/  UTMALDG.3D [UR16], [UR34], desc[UR14] ;  /* 0x00000e10220075b4 */ /* 0x0001e40008011000 */
[----:B0-----:R-:W-:Y:S05]  /*be80*/  @P3 BRA `(.L_x_295) ;  /* 0xfffffffc00183947 */ /* 0x001fea000383ffff */
.L_x_291:
[----:B------:R-:W-:Y:S05]  /*be90*/  BSYNC B1 ;  /* 0x0000000000017941 */ /* 0x000fea0003800000 */
.L_x_290:
[----:B------:R-:W-:Y:S01]  /*bea0*/  LOP3.LUT P3, RZ, R11, 0xff, RZ, 0xc0, !PT ;  /* 0x000000ff0bff7812 */ /* 0x000fe2000786c0ff */
[----:B------:R-:W-:Y:S01]  /*beb0*/  IMAD.IADD R0, R13, 0x1, R0 ;  /* 0x000000010d007824 */ /* 0x000fe200078e0200 */
[----:B------:R-:W-:Y:S01]  /*bec0*/  IADD3 R16, P4, R16, UR30, RZ ;  /* 0x0000001e10107c10 */ /* 0x000fe2000ff9e0ff */
[----:B------:R-:W-:Y:S01]  /*bed0*/  ULDC.64 UR6, c[0x0][0x650] ;  /* 0x0001940000067ab9 */ /* 0x000fe20000000a00 */
[----:B------:R-:W-:Y:S01]  /*bee0*/  BSSY B1, `(.L_x_296) ;  /* 0x000006b000017945 */ /* 0x000fe20003800000 */
[----:B------:R-:W-:Y:S01]  /*bef0*/  IMAD.MOV.U32 R7, RZ, RZ, -0x1 ;  /* 0xffffffffff077424 */ /* 0x000fe200078e00ff */
[----:B------:R-:W-:Y:S01]  /*bf00*/  SHF.R.U32.HI R4, RZ, 0x1, R0 ;  /* 0x00000001ff047819 */ /* 0x000fe20000011600 */
[----:B------:R-:W-:Y:S01]  /*bf10*/  IMAD.MOV.U32 R9, RZ, RZ, -0x1 ;  /* 0xffffffffff097424 */ /* 0x000fe200078e00ff */
[----:B------:R-:W-:Y:S01]  /*bf20*/  ISETP.GT.U32.AND P1, PT, R0, 0x1, PT ;  /* 0x000000010000780c */ /* 0x000fe20003f24070 */
[----:B------:R-:W-:Y:S01]  /*bf30*/  IMAD.MOV.U32 R8, RZ, RZ, -0x1 ;  /* 0xffffffffff087424 */ /* 0x000fe200078e00ff */
[----:B------:R-:W-:-:S02]  /*bf40*/  LOP3.LUT R4, R4, 0x1, RZ, 0xc0, !PT ;  /* 0x0000000104047812 */ /* 0x000fc400078ec0ff */
[----:B------:R-:W-:Y:S01]  /*bf50*/  ISETP.LT.U32.AND P1, PT, R13, 0x2, P1 ;  /* 0x000000020d00780c */ /* 0x000fe20000f21070 */
[----:B------:R-:W0:Y:S01]  /*bf60*/  @P3 S2R R6, SR_CgaCtaId ;  /* 0x0000000000063919 */ /* 0x000e220000008800 */
[----:B------:R-:W-:Y:S02]  /*bf70*/  @P3 MOV R5, 0x400 ;  /* 0x0000040000053802 */ /* 0x000fe40000000f00 */
[----:B------:R-:W-:Y:S02]  /*bf80*/  IADD3.X R17, R17, UR21, RZ, P4, !PT ;  /* 0x0000001511117c10 */ /* 0x000fe4000a7fe4ff */
[----:B------:R-:W-:Y:S02]  /*bf90*/  ISETP.GE.U32.AND P4, PT, R16, UR6, PT ;  /* 0x0000000610007c0c */ /* 0x000fe4000bf86070 */
[----:B------:R-:W-:Y:S02]  /*bfa0*/  LOP3.LUT R0, R0, 0x1, RZ, 0xc0, !PT ;  /* 0x0000000100007812 */ /* 0x000fe400078ec0ff */
[----:B------:R-:W-:-:S02]  /*bfb0*/  PRMT R11, RZ, 0x7610, R11 ;  /* 0x00007610ff0b7816 */ /* 0x000fc4000000000b */
[----:B0-----:R-:W-:-:S04]  /*bfc0*/  @P3 LEA R5, R6, R5, 0x18 ;  /* 0x0000000506053211 */ /* 0x001fc800078ec0ff */
[----:B------:R0:W-:Y:S01]  /*bfd0*/  @P3 SYNCS.ARRIVE.TRANS64.A1T0 RZ, [R5+URZ+0x38], RZ ;  /* 0x000038ff05ff39a7 */ /* 0x0001e2000810003f */
[----:B------:R-:W-:Y:S02]  /*bfe0*/  ISETP.NE.U32.AND P3, PT, R4, 0x1, PT ;  /* 0x000000010400780c */ /* 0x000fe40003f65070 */
[----:B------:R-:W-:Y:S02]  /*bff0*/  SEL R4, RZ, 0x1, !P1 ;  /* 0x00000001ff047807 */ /* 0x000fe40004800000 */
[----:B------:R-:W-:Y:S02]  /*c000*/  ISETP.GE.U32.AND.EX P1, PT, R17, UR7, PT, P4 ;  /* 0x0000000711007c0c */ /* 0x000fe4000bf26140 */
[----:B------:R-:W-:-:S04]  /*c010*/  ISETP.GT.U32.AND P3, PT, R13, 0x1, !P3 ;  /* 0x000000010d00780c */ /* 0x000fc80005f64070 */
[----:B0-----:R-:W-:-:S04]  /*c020*/  SEL R5, RZ, 0x1, !P3 ;  /* 0x00000001ff057807 */ /* 0x001fc80005800000 */
[--C-:B------:R-:W-:Y:S02]  /*c030*/  LOP3.LUT R3, R5, R3, R4.reuse, 0x96, !PT ;  /* 0x0000000305037212 */ /* 0x100fe400078e9604 */
[----:B------:R-:W-:Y:S01]  /*c040*/  PRMT R4, RZ, 0x7610, R4 ;  /* 0x00007610ff047816 */ /* 0x000fe20000000004 */
[----:B------:R-:W-:Y:S06]  /*c050*/  @P1 BRA `(.L_x_297) ;  /* 0x00000004004c1947 */ /* 0x000fec0003800000 */
[----:B------:R-:W-:Y:S01]  /*c060*/  ULDC.64 UR6, c[0x0][0x628] ;  /* 0x00018a0000067ab9 */ /* 0x000fe20000000a00 */
[----:B------:R-:W0:Y:S01]  /*c070*/  S2R R14, SR_CTAID.X ;  /* 0x00000000000e7919 */ /* 0x000e220000002500 */
[----:B------:R-:W-:Y:S01]  /*c080*/  ISETP.NE.U32.AND P1, PT, RZ, UR6, PT ;  /* 0x00000006ff007c0c */ /* 0x000fe2000bf25070 */
[----:B------:R-:W-:Y:S01]  /*c090*/  ULDC UR9, c[0x0][0x630] ;  /* 0x00018c0000097ab9 */ /* 0x000fe20000000800 */
[----:B------:R-:W-:Y:S01]  /*c0a0*/  MOV R4, R16 ;  /* 0x0000001000047202 */ /* 0x000fe20000000f00 */
[----:B------:R-:W1:Y:S01]  /*c0b0*/  S2R R12, SR_CTAID.Y ;  /* 0x00000000000c7919 */ /* 0x000e620000002600 */
[----:B------:R-:W-:Y:S01]  /*c0c0*/  ISETP.NE.AND.EX P1, PT, RZ, UR7, PT, P1 ;  /* 0x00000007ff007c0c */ /* 0x000fe2000bf25310 */
[----:B------:R-:W-:-:S12]  /*c0d0*/  IMAD.MOV.U32 R5, RZ, RZ, R17 ;  /* 0x000000ffff057224 */ /* 0x000fd800078e0011 */
[----:B------:R-:W-:Y:S05]  /*c0e0*/  @!P1 BRA `(.L_x_298) ;  /* 0x0000000000289947 */ /* 0x000fea0003800000 */
[----:B------:R-:W-:Y:S02]  /*c0f0*/  ULDC UR8, c[0x0][0x634] ;  /* 0x00018d0000087ab9 */ /* 0x000fe40000000800 */
[----:B------:R-:W-:-:S05]  /*c100*/  IADD3 R9, P1, R16, UR8, RZ ;  /* 0x0000000810097c10 */ /* 0x000fca000ff3e0ff */
[----:B------:R-:W-:-:S04]  /*c110*/  IMAD.X R15, RZ, RZ, R17, P1 ;  /* 0x000000ffff0f7224 */ /* 0x000fc800008e0611 */
[----:B------:R-:W-:-:S04]  /*c120*/  IMAD.WIDE.U32 R6, R15, UR6, RZ ;  /* 0x000000060f067c25 */ /* 0x000fc8000f8e00ff */
[----:B------:R-:W-:-:S04]  /*c130*/  IMAD.WIDE.U32 R6, P1, R9, UR7, R6 ;  /* 0x0000000709067c25 */ /* 0x000fc8000f820006 */
[----:B------:R-:W-:-:S04]  /*c140*/  IMAD.WIDE.U32 R8, R9, UR6, RZ ;  /* 0x0000000609087c25 */ /* 0x000fc8000f8e00ff */
[----:B------:R-:W-:Y:S01]  /*c150*/  IMAD.X R5, RZ, RZ, RZ, P1 ;  /* 0x000000ffff057224 */ /* 0x000fe200008e06ff */
[----:B------:R-:W-:Y:S01]  /*c160*/  IADD3 RZ, P1, R9, R6, RZ ;  /* 0x0000000609ff7210 */ /* 0x000fe20007f3e0ff */
[----:B------:R-:W-:-:S04]  /*c170*/  IMAD.MOV.U32 R4, RZ, RZ, R7 ;  /* 0x000000ffff047224 */ /* 0x000fc800078e0007 */
[----:B------:R-:W-:-:S08]  /*c180*/  IMAD.WIDE.U32.X R4, R15, UR7, R4, P1 ;  /* 0x000000070f047c25 */ /* 0x000fd000088e0404 */
.L_x_298:
[--C-:B------:R-:W-:Y:S01]  /*c190*/  SHF.R.U64 R8, R4, UR9, R5.reuse ;  /* 0x0000000904087c19 */ /* 0x100fe20008001205 */
[----:B------:R-:W-:Y:S01]  /*c1a0*/  ULDC.64 UR6, c[0x0][0x620] ;  /* 0x0001880000067ab9 */ /* 0x000fe20000000a00 */
[----:B------:R-:W-:Y:S01]  /*c1b0*/  SHF.R.U32.HI R4, RZ, UR9, R5 ;  /* 0x00000009ff047c19 */ /* 0x000fe20008011605 */
[----:B------:R-:W2:Y:S01]  /*c1c0*/  LDC R25, c[0x0][0x144] ;  /* 0x00005100ff197b82 */ /* 0x000ea20000000800 */
[----:B------:R-:W-:Y:S01]  /*c1d0*/  IADD3 R7, P1, RZ, -R8, RZ ;  /* 0x80000008ff077210 */ /* 0x000fe20007f3e0ff */
[----:B------:R-:W-:Y:S01]  /*c1e0*/  ULDC.64 UR10, c[0x0][0x640] ;  /* 0x00019000000a7ab9 */ /* 0x000fe20000000a00 */
[----:B0-----:R-:W-:Y:S01]  /*c1f0*/  I2FP.F32.U32 R9, R14 ;  /* 0x0000000e00097245 */ /* 0x001fe20000201000 */
[----:B------:R-:W-:Y:S02]  /*c200*/  ULDC UR8, c[0x0][0x608] ;  /* 0x0001820000087ab9 */ /* 0x000fe40000000800 */
[----:B------:R-:W-:Y:S01]  /*c210*/  IMAD.X R4, RZ, RZ, ~R4, P1 ;  /* 0x000000ffff047224 */ /* 0x000fe200008e0e04 */
[----:B------:R-:W-:Y:S01]  /*c220*/  ISETP.NE.U32.AND P1, PT, RZ, UR10, PT ;  /* 0x0000000aff007c0c */ /* 0x000fe2000bf25070 */
[----:B------:R-:W0:Y:S02]  /*c230*/  LDC R21, c[0x0][0x148] ;  /* 0x00005200ff157b82 */ /* 0x000e240000000800 */
[----:B------:R-:W-:Y:S01]  /*c240*/  IMAD R6, R4, UR6, RZ ;  /* 0x0000000604067c24 */ /* 0x000fe2000f8e02ff */
[----:B------:R-:W-:Y:S01]  /*c250*/  ISETP.NE.AND.EX P1, PT, RZ, UR11, PT, P1 ;  /* 0x0000000bff007c0c */ /* 0x000fe2000bf25310 */
[----:B------:R-:W-:Y:S01]  /*c260*/  IMAD.WIDE.U32 R4, R7, UR6, R16 ;  /* 0x0000000607047c25 */ /* 0x000fe2000f8e0010 */
[----:B------:R-:W-:-:S03]  /*c270*/  ULDC UR6, c[0x0][0x150] ;  /* 0x0000540000067ab9 */ /* 0x000fc60000000800 */
[----:B------:R-:W-:Y:S02]  /*c280*/  IMAD R7, R7, UR7, R6 ;  /* 0x0000000707077c24 */ /* 0x000fe4000f8e0206 */
[----:B------:R-:W-:Y:S01]  /*c290*/  FMUL R6, R9, UR6 ;  /* 0x0000000609067c20 */ /* 0x000fe20008400000 */
[----:B------:R-:W-:Y:S01]  /*c2a0*/  ULDC UR6, c[0x0][0x618] ;  /* 0x0001860000067ab9 */ /* 0x000fe20000000800 */
[----:B------:R-:W-:Y:S01]  /*c2b0*/  ULDC UR7, c[0x0][0x154] ;  /* 0x0000550000077ab9 */ /* 0x000fe20000000800 */
[----:B------:R-:W-:-:S03]  /*c2c0*/  IADD3 R5, R5, R7, RZ ;  /* 0x0000000705057210 */ /* 0x000fc60007ffe0ff */
[----:B------:R-:W3:Y:S01]  /*c2d0*/  F2I.U32.TRUNC.NTZ R6, R6 ;  /* 0x0000000600067305 */ /* 0x000ee2000020f000 */
[----:B------:R-:W-:Y:S02]  /*c2e0*/  SHF.R.U64 R9, R4, UR6, R5 ;  /* 0x0000000604097c19 */ /* 0x000fe40008001205 */
[----:B-1----:R-:W-:-:S05]  /*c2f0*/  I2FP.F32.U32 R4, R12 ;  /* 0x0000000c00047245 */ /* 0x002fca0000201000 */
[----:B------:R-:W-:Y:S01]  /*c300*/  FMUL R22, R4, UR7 ;  /* 0x0000000704167c20 */ /* 0x000fe20008400000 */
[----:B------:R-:W-:Y:S01]  /*c310*/  SHF.R.U32.HI R4, RZ, UR6, R5 ;  /* 0x00000006ff047c19 */ /* 0x000fe20008011605 */
[----:B------:R-:W-:-:S03]  /*c320*/  ULDC UR6, c[0x0][0x658] ;  /* 0x0001960000067ab9 */ /* 0x000fc60000000800 */
[--C-:B------:R-:W-:Y:S01]  /*c330*/  SHF.R.U64 R20, R9, UR8, R4.reuse ;  /* 0x0000000809147c19 */ /* 0x100fe20008001204 */
[----:B------:R-:W1:Y:S01]  /*c340*/  F2I.U32.TRUNC.NTZ R22, R22 ;  /* 0x0000001600167305 */ /* 0x000e62000020f000 */
[----:B------:R-:W-:Y:S01]  /*c350*/  SHF.R.U32.HI R5, RZ, UR8, R4 ;  /* 0x00000008ff057c19 */ /* 0x000fe20008011604 */
[----:B---3--:R-:W-:-:S03]  /*c360*/  IMAD.MOV R6, RZ, RZ, -R6 ;  /* 0x000000ffff067224 */ /* 0x008fc600078e0a06 */
[--C-:B------:R-:W-:Y:S01]  /*c370*/  SHF.R.U64 R15, R20, UR6, R5.reuse ;  /* 0x00000006140f7c19 */ /* 0x100fe20008001205 */
[----:B--2---:R-:W-:Y:S01]  /*c380*/  IMAD R14, R25, R6, R14 ;  /* 0x00000006190e7224 */ /* 0x004fe200078e020e */
[----:B------:R-:W-:-:S03]  /*c390*/  SHF.R.U32.HI R23, RZ, UR6, R5 ;  /* 0x00000006ff177c19 */ /* 0x000fc60008011605 */
[----:B------:R-:W-:Y:S02]  /*c3a0*/  IMAD.MOV.U32 R4, RZ, RZ, R15 ;  /* 0x000000ffff047224 */ /* 0x000fe400078e000f */
[----:B------:R-:W-:Y:S01]  /*c3b0*/  IMAD.MOV.U32 R5, RZ, RZ, R23 ;  /* 0x000000ffff057224 */ /* 0x000fe200078e0017 */
[----:B-1----:R-:W-:Y:S06]  /*c3c0*/  @!P1 BRA `(.L_x_299) ;  /* 0x0000000000289947 */ /* 0x002fec0003800000 */
[----:B------:R-:W-:Y:S02]  /*c3d0*/  ULDC UR6, c[0x0][0x64c] ;  /* 0x0001930000067ab9 */ /* 0x000fe40000000800 */
[----:B------:R-:W-:-:S05]  /*c3e0*/  IADD3 R5, P1, R15, UR6, RZ ;  /* 0x000000060f057c10 */ /* 0x000fca000ff3e0ff */
[----:B------:R-:W-:-:S04]  /*c3f0*/  IMAD.X R23, RZ, RZ, R23, P1 ;  /* 0x000000ffff177224 */ /* 0x000fc800008e0617 */
[----:B------:R-:W-:-:S04]  /*c400*/  IMAD.WIDE.U32 R6, R23, UR10, RZ ;  /* 0x0000000a17067c25 */ /* 0x000fc8000f8e00ff */
[----:B------:R-:W-:-:S04]  /*c410*/  IMAD.WIDE.U32 R6, P1, R5, UR11, R6 ;  /* 0x0000000b05067c25 */ /* 0x000fc8000f820006 */
[----:B------:R-:W-:Y:S01]  /*c420*/  IMAD.WIDE.U32 R4, R5, UR10, RZ ;  /* 0x0000000a05047c25 */ /* 0x000fe2000f8e00ff */
[----:B------:R-:W-:-:S04]  /*c430*/  MOV R4, R7 ;  /* 0x0000000700047202 */ /* 0x000fc80000000f00 */
[----:B------:R-:W-:Y:S01]  /*c440*/  IADD3 RZ, P3, R5, R6, RZ ;  /* 0x0000000605ff7210 */ /* 0x000fe20007f7e0ff */
[----:B------:R-:W-:-:S04]  /*c450*/  IMAD.X R5, RZ, RZ, RZ, P1 ;  /* 0x000000ffff057224 */ /* 0x000fc800008e06ff */
[----:B------:R-:W-:-:S08]  /*c460*/  IMAD.WIDE.U32.X R4, R23, UR11, R4, P3 ;  /* 0x0000000b17047c25 */ /* 0x000fd000098e0404 */
.L_x_299:
[----:B------:R-:W-:Y:S01]  /*c470*/  ISETP.NE.AND P1, PT, R2, 0x1, PT ;  /* 0x000000010200780c */ /* 0x000fe20003f25270 */
[----:B------:R-:W-:Y:S01]  /*c480*/  ULDC UR6, c[0x0][0x648] ;  /* 0x0001920000067ab9 */ /* 0x000fe20000000800 */
[----:B------:R-:W-:Y:S01]  /*c490*/  LOP3.LUT R20, R20, UR22, RZ, 0xc0, !PT ;  /* 0x0000001614147c12 */ /* 0x000fe2000f8ec0ff */
[----:B------:R-:W-:Y:S01]  /*c4a0*/  IMAD.MOV R22, RZ, RZ, -R22 ;  /* 0x000000ffff167224 */ /* 0x000fe200078e0a16 */
[----:B------:R-:W-:Y:S01]  /*c4b0*/  SHF.R.U64 R5, R4, UR6, R5 ;  /* 0x0000000604057c19 */ /* 0x000fe20008001205 */
[----:B------:R-:W-:Y:S01]  /*c4c0*/  ULDC UR6, c[0x0][0x638] ;  /* 0x00018e0000067ab9 */ /* 0x000fe20000000800 */
[----:B------:R-:W-:Y:S01]  /*c4d0*/  LOP3.LUT R6, R9, UR4, RZ, 0xc0, !PT ;  /* 0x0000000409067c12 */ /* 0x000fe2000f8ec0ff */
[----:B------:R-:W-:Y:S02]  /*c4e0*/  ULDC UR7, c[0x0][0x610] ;  /* 0x0001840000077ab9 */ /* 0x000fe40000000800 */
[----:B------:R-:W-:Y:S02]  /*c4f0*/  IMAD.MOV R4, RZ, RZ, -R5 ;  /* 0x000000ffff047224 */ /* 0x000fe400078e0a05 */
[----:B------:R-:W-:-:S02]  /*c500*/  IMAD R5, R5, UR5, R20 ;  /* 0x0000000505057c24 */ /* 0x000fc4000f8e0214 */
[----:B0-----:R-:W-:Y:S02]  /*c510*/  @P1 IMAD R14, R21, R22, R12 ;  /* 0x00000016150e1224 */ /* 0x001fe400078e020c */
[----:B------:R-:W-:Y:S01]  /*c520*/  IMAD R15, R4, UR6, R15 ;  /* 0x00000006040f7c24 */ /* 0x000fe2000f8e020f */
[----:B------:R-:W-:Y:S01]  /*c530*/  ULDC UR6, c[0x0][0x600] ;  /* 0x0001800000067ab9 */ /* 0x000fe20000000800 */
[----:B------:R-:W-:Y:S02]  /*c540*/  IMAD R14, R5, UR7, R14 ;  /* 0x00000007050e7c24 */ /* 0x000fe4000f8e020e */
[----:B------:R-:W-:Y:S02]  /*c550*/  IMAD R15, R15, UR6, R6 ;  /* 0x000000060f0f7c24 */ /* 0x000fe4000f8e0206 */
[----:B------:R-:W-:-:S03]  /*c560*/  IMAD.MOV.U32 R4, RZ, RZ, 0x1 ;  /* 0x00000001ff047424 */ /* 0x000fc600078e00ff */
[----:B------:R-:W-:Y:S02]  /*c570*/  SEL R9, R15, R14, !P1 ;  /* 0x0000000e0f097207 */ /* 0x000fe40004800000 */
[----:B------:R-:W-:-:S07]  /*c580*/  SEL R7, R14, R15, !P1 ;  /* 0x0000000f0e077207 */ /* 0x000fce0004800000 */
.L_x_297:
[----:B------:R-:W-:Y:S05]  /*c590*/  BSYNC B1 ;  /* 0x0000000000017941 */ /* 0x000fea0003800000 */
.L_x_296:
[----:B------:R-:W-:-:S13]  /*c5a0*/  LOP3.LUT P1, RZ, R4, 0xff, RZ, 0xc0, !PT ;  /* 0x000000ff04ff7812 */ /* 0x000fda000782c0ff */
[----:B------:R-:W-:Y:S05]  /*c5b0*/  @P1 BRA `(.L_x_300) ;  /* 0xfffffff400101947 */ /* 0x000fea000383ffff */
[----:B------:R-:W-:Y:S05]  /*c5c0*/  BSYNC B0 ;  /* 0x0000000000007941 */ /* 0x000fea0003800000 */
.L_x_288:
[----:B------:R-:W-:-:S03]  /*c5d0*/  UMOV UR6, 0xffffffff ;  /* 0xffffffff00067882 */ /* 0x000fc60000000000 */
[----:B------:R-:W-:Y:S05]  /*c5e0*/  BRA.DIV UR6, `(.L_x_301) ;  /* 0x0000000206d07947 */ /* 0x000fea000b800000 */
[----:B------:R-:W-:-:S13]  /*c5f0*/  ELECT P6, URZ, PT ;  /* 0x00000000003f782f */ /* 0x000fda00038c0000 */
.L_x_313:
[----:B------:R-:W-:Y:S04]  /*c600*/  BSSY B0, `(.L_x_302) ;  /* 0x0000019000007945 */ /* 0x000fe80003800000 */
[----:B------:R-:W-:Y:S05]  /*c610*/  @!P6 BRA `(.L_x_303) ;  /* 0x00000000005ce947 */ /* 0x000fea0003800000 */
[----:B------:R-:W-:-:S04]  /*c620*/  LOP3.LUT R19, R19, 0x2, RZ, 0xfc, !PT ;  /* 0x0000000213137812 */ /* 0x000fc800078efcff */
[----:B------:R-:W-:-:S13]  /*c630*/  ISETP.NE.AND P0, PT, R19, 0x3, PT ;  /* 0x000000031300780c */ /* 0x000fda0003f05270 */
[----:B------:R-:W-:Y:S05]  /*c640*/  @!P0 BRA `(.L_x_304) ;  /* 0x0000000000048947 */ /* 0x000fea0003800000 */
[----:B------:R-:W-:Y:S01]  /*c650*/  BPT.TRAP 0x1 ;  /* 0x000000040000795c */ /* 0x000fe20000300000 */
.L_x_304:
[----:B------:R-:W0:Y:S01]  /*c660*/  S2R R5, SR_CgaCtaId ;  /* 0x0000000000057919 */ /* 0x000e220000008800 */
[----:B------:R-:W-:Y:S02]  /*c670*/  MOV R2, 0x400 ;  /* 0x0000040000027802 */ /* 0x000fe40000000f00 */
[----:B------:R-:W-:Y:S02]  /*c680*/  SHF.L.U32 R4, R3, 0x1f, RZ ;  /* 0x0000001f03047819 */ /* 0x000fe400000006ff */
[----:B0-----:R-:W-:-:S05]  /*c690*/  LEA R5, R5, R2, 0x18 ;  /* 0x0000000205057211 */ /* 0x001fca00078ec0ff */
[----:B------:R-:W-:-:S04]  /*c6a0*/  VIADD R5, R5, 0x10 ;  /* 0x0000001005057836 */ /* 0x000fc80000000000 */
[C---:B------:R-:W-:Y:S01]  /*c6b0*/  IMAD R7, R0.reuse, 0x8, R5 ;  /* 0x0000000800077824 */ /* 0x040fe200078e0205 */
[----:B------:R-:W-:-:S03]  /*c6c0*/  IADD3 R0, R0, 0x1, RZ ;  /* 0x0000000100007810 */ /* 0x000fc60007ffe0ff */
[----:B------:R-:W0:Y:S01]  /*c6d0*/  SYNCS.PHASECHK.TRANS64.TRYWAIT P0, [R7+URZ], R4 ;  /* 0x00000004070075a7 */ /* 0x000e22000800017f */
[----:B------:R-:W-:-:S04]  /*c6e0*/  ISETP.NE.AND P1, PT, R0, 0x2, PT ;  /* 0x000000020000780c */ /* 0x000fc80003f25270 */
[----:B------:R-:W-:Y:S02]  /*c6f0*/  SEL R2, RZ, 0x1, P1 ;  /* 0x00000001ff027807 */ /* 0x000fe40000800000 */
[----:B------:R-:W-:Y:S02]  /*c700*/  SEL R0, R0, RZ, P1 ;  /* 0x000000ff00007207 */ /* 0x000fe40000800000 */
[----:B------:R-:W-:Y:S01]  /*c710*/  LOP3.LUT R2, R3, R2, RZ, 0x3c, !PT ;  /* 0x0000000203027212 */ /* 0x000fe200078e3cff */
[----:B0-----:R-:W-:Y:S06]  /*c720*/  @!P0 BRA `(.L_x_305) ;  /* 0x0000000000a08947 */ /* 0x001fec0003800000 */
.L_x_314:
[----:B------:R-:W-:Y:S01]  /*c730*/  IMAD R5, R0, 0x8, R5 ;  /* 0x0000000800057824 */ /* 0x000fe200078e0205 */
[----:B------:R-:W-:-:S07]  /*c740*/  SHF.L.U32 R0, R2, 0x1f, RZ ;  /* 0x0000001f02007819 */ /* 0x000fce00000006ff */
.L_x_306:
[----:B-1----:R1:W2:Y:S02]  /*c750*/  SYNCS.PHASECHK.TRANS64.TRYWAIT P0, [R5+URZ], R0 ;  /* 0x00000000050075a7 */ /* 0x0022a4000800017f */
[----:B--2---:R-:W-:Y:S05]  /*c760*/  @!P0 NANOSLEEP.SYNCS 0x989680 ;  /* 0x009896800000895d */ /* 0x004fea0003900000 */
[----:B------:R-:W2:Y:S02]  /*c770*/  @!P0 SYNCS.PHASECHK.TRANS64 P0, [R5+URZ], R0 ;  /* 0x00000000050085a7 */ /* 0x000ea4000800007f */
[----:B--2---:R-:W-:Y:S05]  /*c780*/  @!P0 BRA `(.L_x_306) ;  /* 0xfffffffc00f08947 */ /* 0x004fea000383ffff */
.L_x_303:
[----:B------:R-:W-:Y:S05]  /*c790*/  BSYNC B0 ;  /* 0x0000000000007941 */ /* 0x000fea0003800000 */
.L_x_302:
[----:B------:R-:W-:Y:S05]  /*c7a0*/  EXIT ;  /* 0x000000000000794d */ /* 0x000fea0003800000 */
.L_x_17:
[----:B---3--:R3:W4:Y:S02]  /*c7b0*/  SYNCS.PHASECHK.TRANS64.TRYWAIT P1, [R3+URZ], R0 ;  /* 0x00000000030075a7 */ /* 0x008724000802017f */
[----:B----4-:R-:W-:Y:S05]  /*c7c0*/  @!P1 NANOSLEEP.SYNCS 0x989680 ;  /* 0x009896800000995d */ /* 0x010fea0003900000 */
[----:B------:R-:W4:Y:S02]  /*c7d0*/  @!P1 SYNCS.PHASECHK.TRANS64 P1, [R3+URZ], R0 ;  /* 0x00000000030095a7 */ /* 0x000f24000802007f */
[----:B----4-:R-:W-:Y:S05]  /*c7e0*/  @!P1 BRA `(.L_x_17) ;  /* 0xfffffffc00f09947 */ /* 0x010fea000383ffff */
[----:B------:R-:W-:Y:S05]  /*c7f0*/  BRA `(.L_x_16) ;  /* 0xffffff4800747947 */ /* 0x000fea000383ffff */
.L_x_22:
[----:B-1----:R-:W-:-:S04]  /*c800*/  IMAD.U32 R4, RZ, RZ, UR9 ;  /* 0x00000009ff047e24 */ /* 0x002fc8000f8e00ff */
[----:B------:R1:W2:Y:S03]  /*c810*/  SYNCS.PHASECHK.TRANS64.TRYWAIT P1, [R4+URZ], R3 ;  /* 0x00000003040075a7 */ /* 0x0002a6000802017f */
[----:B--2---:R-:W-:Y:S05]  /*c820*/  @!P1 NANOSLEEP.SYNCS 0x989680 ;  /* 0x009896800000995d */ /* 0x004fea0003900000 */
[----:B------:R-:W2:Y:S02]  /*c830*/  @!P1 SYNCS.PHASECHK.TRANS64 P1, [R4+URZ], R3 ;  /* 0x00000003040095a7 */ /* 0x000ea4000802007f */
[----:B--2---:R-:W-:Y:S05]  /*c840*/  @!P1 BRA `(.L_x_22) ;  /* 0xfffffffc00ec9947 */ /* 0x004fea000383ffff */
[----:B------:R-:W-:Y:S05]  /*c850*/  BRA `(.L_x_21) ;  /* 0xffffff5000687947 */ /* 0x000fea000383ffff */
.L_x_289:
[----:B------:R-:W-:Y:S01]  /*c860*/  BSSY B1, `(.L_x_307) ;  /* 0x0000006000017945 */ /* 0x000fe20003800000 */
[----:B------:R-:W-:-:S07]  /*c870*/  IMAD.MOV.U32 R15, RZ, RZ, -0x1 ;  /* 0xffffffffff0f7424 */ /* 0x000fce00078e00ff */
[----:B------:R-:W-:Y:S05]  /*c880*/  WARPSYNC.COLLECTIVE R15, `(.L_x_308) ;  /* 0x000000000f0c7348 */ /* 0x000fea0003c00000 */
[----:B------:R-:W-:Y:S02]  /*c890*/  ELECT P6, UR62, PT ;  /* 0x00000000003e782f */ /* 0x000fe400038c0000 */
[----:B------:R-:W-:Y:S01]  /*c8a0*/  MOV R14, UR62 ;  /* 0x0000003e000e7c02 */ /* 0x000fe20008000f00 */
[----:B------:R-:W-:Y:S10]  /*c8b0*/  ENDCOLLECTIVE ;  /* 0x000000000000791b */ /* 0x000ff40003800000 */
.L_x_308:
[----:B------:R-:W-:Y:S05]  /*c8c0*/  BSYNC B1 ;  /* 0x0000000000017941 */ /* 0x000fea0003800000 */
.L_x_307:
[----:B------:R-:W-:Y:S05]  /*c8d0*/  BRA `(.L_x_309) ;  /* 0xfffffff000547947 */ /* 0x000fea000383ffff */
.L_x_292:
[----:B0-----:R0:W1:Y:S02]  /*c8e0*/  SYNCS.PHASECHK.TRANS64.TRYWAIT P1, [R12+URZ+0x10], R7 ;  /* 0x000010070c0075a7 */ /* 0x001064000802017f */
[----:B-1----:R-:W-:Y:S05]  /*c8f0*/  @!P1 NANOSLEEP.SYNCS 0x989680 ;  /* 0x009896800000995d */ /* 0x002fea0003900000 */
[----:B------:R-:W1:Y:S02]  /*c900*/  @!P1 SYNCS.PHASECHK.TRANS64 P1, [R12+URZ+0x10], R7 ;  /* 0x000010070c0095a7 */ /* 0x000e64000802007f */
[----:B-1----:R-:W-:Y:S05]  /*c910*/  @!P1 BRA `(.L_x_292) ;  /* 0xfffffffc00f09947 */ /* 0x002fea000383ffff */
[----:B------:R-:W-:Y:S05]  /*c920*/  BRA `(.L_x_310) ;  /* 0xfffffff000907947 */ /* 0x000fea000383ffff */
.L_x_301:
[----:B------:R-:W-:Y:S01]  /*c930*/  BSSY B0, `(.L_x_311) ;  /* 0x0000006000007945 */ /* 0x000fe20003800000 */
[----:B------:R-:W-:-:S07]  /*c940*/  IMAD.MOV.U32 R15, RZ, RZ, -0x1 ;  /* 0xffffffffff0f7424 */ /* 0x000fce00078e00ff */
[----:B------:R-:W-:Y:S05]  /*c950*/  WARPSYNC.COLLECTIVE R15, `(.L_x_312) ;  /* 0x000000000f0c7348 */ /* 0x000fea0003c00000 */
[----:B------:R-:W-:Y:S02]  /*c960*/  ELECT P6, UR62, PT ;  /* 0x00000000003e782f */ /* 0x000fe400038c0000 */
[----:B------:R-:W-:Y:S01]  /*c970*/  MOV R14, UR62 ;  /* 0x0000003e000e7c02 */ /* 0x000fe20008000f00 */
[----:B------:R-:W-:Y:S10]  /*c980*/  ENDCOLLECTIVE ;  /* 0x000000000000791b */ /* 0x000ff40003800000 */
.L_x_312:
[----:B------:R-:W-:Y:S05]  /*c990*/  BSYNC B0 ;  /* 0x0000000000007941 */ /* 0x000fea0003800000 */
.L_x_311:
[----:B------:R-:W-:Y:S05]  /*c9a0*/  BRA `(.L_x_313) ;  /* 0xfffffffc00147947 */ /* 0x000fea000383ffff */
.L_x_305:
[----:B0-----:R0:W1:Y:S02]  /*c9b0*/  SYNCS.PHASECHK.TRANS64.TRYWAIT P0, [R7+URZ], R4 ;  /* 0x00000004070075a7 */ /* 0x001064000800017f */
[----:B-1----:R-:W-:Y:S05]  /*c9c0*/  @!P0 NANOSLEEP.SYNCS 0x989680 ;  /* 0x009896800000895d */ /* 0x002fea0003900000 */
[----:B------:R-:W1:Y:S02]  /*c9d0*/  @!P0 SYNCS.PHASECHK.TRANS64 P0, [R7+URZ], R4 ;  /* 0x00000004070085a7 */ /* 0x000e64000800007f */
[----:B-1----:R-:W-:Y:S05]  /*c9e0*/  @!P0 BRA `(.L_x_305) ;  /* 0xfffffffc00f08947 */ /* 0x002fea000383ffff */
[----:B------:R-:W-:Y:S05]  /*c9f0*/  BRA `(.L_x_314) ;  /* 0xfffffffc004c7947 */ /* 0x000fea000383ffff */
.L_x_315:
[----:B------:R-:W-:-:S00]  /*ca00*/  BRA `(.L_x_315) ;  /* 0xfffffffc00fc7947 */ /* 0x000fc0000383ffff */
[----:B------:R-:W-:-:S00]  /*ca10*/  NOP ;  /* 0x0000000000007918 */ /* 0x000fc00000000000 */
        /* <DEDUP_REMOVED lines=14> */
.L_x_316:


//--------------------- .nv.global.init           --------------------------
	.section	.nv.global.init,"aw",@progbits
.nv.global.init:
	.type		$str$22,@object
	.size		$str$22,($str$23 - $str$22)
$str$22:
        /*0000*/ 	.byte	0x6b, 0x5f, 0x74, 0x69, 0x6c, 0x65, 0x5f, 0x63, 0x6f, 0x75, 0x6e, 0x74, 0x20, 0x3e, 0x3d, 0x20
        /*0010*/ 	.byte	0x31, 0x00
	.type		$str$23,@object
	.size		$str$23,(__unnamed_1 - $str$23)
$str$23:
        /*0012*/ 	.byte	0x2f, 0x74, 0x6d, 0x70, 0x2f, 0x63, 0x75, 0x74, 0x6c, 0x61, 0x73, 0x73, 0x5f, 0x73, 0x77, 0x65
        /*0022*/ 	.byte	0x65, 0x70, 0x5f, 0x73, 0x72, 0x63, 0x2f, 0x69, 0x6e, 0x63, 0x6c, 0x75, 0x64, 0x65, 0x2f, 0x63
        /*0032*/ 	.byte	0x75, 0x74, 0x6c, 0x61, 0x73, 0x73, 0x2f, 0x67, 0x65, 0x6d, 0x6d, 0x2f, 0x63, 0x6f, 0x6c, 0x6c
        /*0042*/ 	.byte	0x65, 0x63, 0x74, 0x69, 0x76, 0x65, 0x2f, 0x73, 0x6d, 0x39, 0x30, 0x5f, 0x6d, 0x6d, 0x61, 0x5f
        /*0052*/ 	.byte	0x74, 0x6d, 0x61, 0x5f, 0x67, 0x6d, 0x6d, 0x61, 0x5f, 0x73, 0x73, 0x5f, 0x77, 0x61, 0x72, 0x70
        /*0062*/ 	.byte	0x73, 0x70, 0x65, 0x63, 0x69, 0x61, 0x6c, 0x69, 0x7a, 0x65, 0x64, 0x2e, 0x68, 0x70, 0x70, 0x00
	.type		__unnamed_1,@object
	.size		__unnamed_1,(.L_0 - __unnamed_1)
__unnamed_1:
        /*0072*/ 	.byte	0x76, 0x6f, 0x69, 0x64, 0x20, 0x63, 0x75, 0x74, 0x6c, 0x61, 0x73, 0x73, 0x3a, 0x3a, 0x67, 0x65
        /* <DEDUP_REMOVED lines=179> */
        /*0bb2*/ 	.byte	0x75, 0x74, 0x65, 0x3a, 0x3a, 0x69, 0x64, 0x65, 0x6e, 0x74, 0x69, 0x74, 0x79, 0x5d, 0x00
.L_0:


//--------------------- .nv.shared._ZN7cutlass13device_kernelINS_4gemm6kernel13GemmUniversalIN4cute5tupleIJiiiiEEENS1_10collective13CollectiveMmaINS1_34MainloopSm90TmaGmmaWarpSpecializedILi2ENS5_IJNS4_1CILi1EEESB_SB_EEENS1_35KernelTmaWarpSpecializedCooperativeEEENS5_IJNSA_ILi256EEENSA_ILi128EEESG_EEENS_6half_tENS5_IJlSB_lEEESI_NS5_IJSB_llEEENS4_8TiledMMAINS4_8MMA_AtomIJNS4_4SM904GMMA26MMA_64x128x16_F32F16F16_SSILNSO_5MajorE0ELSQ_1ELNSO_7ScaleInE1ELSR_1EEEEEENS4_6LayoutINS5_IJNSA_ILi2EEESB_SB_EEENS5_IJSB_NSA_ILi0EEESX_EEEEENS5_IJNS4_10UnderscoreES10_S10_EEEEENS4_13SM90_TMA_LOADENS4_14ComposedLayoutINS4_7SwizzleILi3ELi4ELi3EEENS4_18smem_ptr_flag_bitsILi16EEENSU_INS5_IJNSA_ILi8EEENSA_ILi64EEEEEENS5_IJS1A_SB_EEEEEEEvNS4_8identityES13_NS14_IS16_S18_NSU_INS5_IJS1A_S19_EEENS5_IJSB_S1A_EEEEEEEvS1F_EENS_8epilogue10collective6detail29Sm90TmaWarpSpecializedAdapterINS1M_15DefaultEpilogueISI_SJ_SJ_NS1L_6thread17LinearCombinationISI_Li1EffLNS1Q_9ScaleType4KindE0ELNS_15FloatRoundStyleE2ESI_EENS1_15EpilogueDefaultEEEEEvvEEEEvNT_6ParamsE --------------------------
	.section	.nv.shared._ZN7cutlass13device_kernelINS_4gemm6kernel13GemmUniversalIN4cute5tupleIJiiiiEEENS1_10collective13CollectiveMmaINS1_34MainloopSm90TmaGmmaWarpSpecializedILi2ENS5_IJNS4_1CILi1EEESB_SB_EEENS1_35KernelTmaWarpSpecializedCooperativeEEENS5_IJNSA_ILi256EEENSA_ILi128EEESG_EEENS_6half_tENS5_IJlSB_lEEESI_NS5_IJSB_llEEENS4_8TiledMMAINS4_8MMA_AtomIJNS4_4SM904GMMA26MMA_64x128x16_F32F16F16_SSILNSO_5MajorE0ELSQ_1ELNSO_7ScaleInE1ELSR_1EEEEEENS4_6LayoutINS5_IJNSA_ILi2EEESB_SB_EEENS5_IJSB_NSA_ILi0EEESX_EEEEENS5_IJNS4_10UnderscoreES10_S10_EEEEENS4_13SM90_TMA_LOADENS4_14ComposedLayoutINS4_7SwizzleILi3ELi4ELi3EEENS4_18smem_ptr_flag_bitsILi16EEENSU_INS5_IJNSA_ILi8EEENSA_ILi64EEEEEENS5_IJS1A_SB_EEEEEEEvNS4_8identityES13_NS14_IS16_S18_NSU_INS5_IJS1A_S19_EEENS5_IJSB_S1A_EEEEEEEvS1F_EENS_8epilogue10collective6detail29Sm90TmaWarpSpecializedAdapterINS1M_15DefaultEpilogueISI_SJ_SJ_NS1L_6thread17LinearCombinationISI_Li1EffLNS1Q_9ScaleType4KindE0ELNS_15FloatRoundStyleE2ESI_EENS1_15EpilogueDefaultEEEEEvvEEEEvNT_6ParamsE,"aw",@nobits
	.sectionflags	@""
	.align	16
	.zero		1024


//--------------------- .nv.shared.reserved.0     --------------------------
	.section	.nv.shared.reserved.0,"aw",@nobits
	.weak		__nv_reservedSMEM_offset_0_alias
	.size		__nv_reservedSMEM_offset_0_alias, 0, 0
	.other		__nv_reservedSMEM_offset_0_alias,@"STO_CUDA_RESERVED_SHARED STV_DEFAULT"
__nv_reservedSMEM_offset_0_alias:
	.zero		0


//--------------------- .nv.global                --------------------------
	.section	.nv.global,"aw",@nobits
.nv.global:
	.type		_ZN40_INTERNAL_f5888eab_4_k_cu_a3432142_257904cute1_E,@object
	.size		_ZN40_INTERNAL_f5888eab_4_k_cu_a3432142_257904cute1_E,(_ZN40_INTERNAL_f5888eab_4_k_cu_a3432142_257904cuda3std3__45__cpo6cbeginE - _ZN40_INTERNAL_f5888eab_4_k_cu_a3432142_257904cute1_E)
_ZN40_INTERNAL_f5888eab_4_k_cu_a3432142_257904cute1_E:
	.zero		1
	.type		_ZN40_INTERNAL_f5888eab_4_k_cu_a3432142_257904cuda3std3__45__cpo6cbeginE,@object
	.size		_ZN40_INTERNAL_f5888eab_4_k_cu_a3432142_257904cuda3std3__45__cpo6cbeginE,(_ZN40_INTERNAL_f5888eab_4_k_cu_a3432142_257904cuda3std3__48in_placeE - _ZN40_INTERNAL_f5888eab_4_k_cu_a3432142_257904cuda3std3__45__cpo6cbeginE)
_ZN40_INTERNAL_f5888eab_4_k_cu_a3432142_257904cuda3std3__45__cpo6cbeginE:
	.zero		1
	.type		_ZN40_INTERNAL_f5888eab_4_k_cu_a3432142_257904cuda3std3__48in_placeE,@object
	.size		_ZN40_INTERNAL_f5888eab_4_k_cu_a3432142_257904cuda3std3__48in_placeE,(_ZN40_INTERNAL_f5888eab_4_k_cu_a3432142_257904cuda3std6ranges3__45__cpo9iter_moveE - _ZN40_INTERNAL_f5888eab_4_k_cu_a3432142_257904cuda3std3__48in_placeE)
_ZN40_INTERNAL_f5888eab_4_k_cu_a3432142_257904cuda3std3__48in_placeE:
	.zero		1
	.type		_ZN40_INTERNAL_f5888eab_4_k_cu_a3432142_257904cuda3std6ranges3__45__cpo9iter_moveE,@object
	.size		_ZN40_INTERNAL_f5888eab_4_k_cu_a3432142_257904cuda3std6ranges3__45__cpo9iter_moveE,(_ZN40_INTERNAL_f5888eab_4_k_cu_a3432142_257904cuda3std3__45__cpo5beginE - _ZN40_INTERNAL_f5888eab_4_k_cu_a3432142_257904cuda3std6ranges3__45__cpo9iter_moveE)
_ZN40_INTERNAL_f5888eab_4_k_cu_a3432142_257904cuda3std6ranges3__45__cpo9iter_moveE:
	.zero		1
	.type		_ZN40_INTERNAL_f5888eab_4_k_cu_a3432142_257904cuda3std3__45__cpo5beginE,@object
	.size		_ZN40_INTERNAL_f5888eab_4_k_cu_a3432142_257904cuda3std3__45__cpo5beginE,(_ZN40_INTERNAL_f5888eab_4_k_cu_a3432142_257904cuda3std3__442_GLOBAL__N__f5888eab_4_k_cu_a3432142_257906ignoreE - _ZN40_INTERNAL_f5888eab_4_k_cu_a3432142_257904cuda3std3__45__cpo5beginE)
_ZN40_INTERNAL_f5888eab_4_k_cu_a3432142_257904cuda3std3__45__cpo5beginE:
	.zero		1
	.type		_ZN40_INTERNAL_f5888eab_4_k_cu_a3432142_257904cuda3std3__442_GLOBAL__N__f5888eab_4_k_cu_a3432142_257906ignoreE,@object
	.size		_ZN40_INTERNAL_f5888eab_4_k_cu_a3432142_257904cuda3std3__442_GLOBAL__N__f5888eab_4_k_cu_a3432142_257906ignoreE,(_ZN40_INTERNAL_f5888eab_4_k_cu_a3432142_257904cute7productE - _ZN40_INTERNAL_f5888eab_4_k_cu_a3432142_257904cuda3std3__442_GLOBAL__N__f5888eab_4_k_cu_a3432142_257906ignoreE)
_ZN40_INTERNAL_f5888eab_4_k_cu_a3432142_257904cuda3std3__442_GLOBAL__N__f5888eab_4_k_cu_a3432142_257906ignoreE:
	.zero		1
	.type		_ZN40_INTERNAL_f5888eab_4_k_cu_a3432142_257904cute7productE,@object
	.size		_ZN40_INTERNAL_f5888eab_4_k_cu_a3432142_257904cute7productE,(_ZN40_INTERNAL_f5888eab_4_k_cu_a3432142_257904cuda3std3__45__cpo3endE - _ZN40_INTERNAL_f5888eab_4_k_cu_a3432142_257904cute7productE)
_ZN40_INTERNAL_f5888eab_4_k_cu_a3432142_257904cute7productE:
	.zero		1
	.type		_ZN40_INTERNAL_f5888eab_4_k_cu_a3432142_257904cuda3std3__45__cpo3endE,@object
	.size		_ZN40_INTERNAL_f5888eab_4_k_cu_a3432142_257904cuda3std3__45__cpo3endE,(_ZN40_INTERNAL_f5888eab_4_k_cu_a3432142_257904cuda3std3__419piecewise_constructE - _ZN40_INTERNAL_f5888eab_4_k_cu_a3432142_257904cuda3std3__45__cpo3endE)
_ZN40_INTERNAL_f5888eab_4_k_cu_a3432142_257904cuda3std3__45__cpo3endE:
	.zero		1
	.type		_ZN40_INTERNAL_f5888eab_4_k_cu_a3432142_257904cuda3std3__419piecewise_constructE,@object
	.size		_ZN40_INTERNAL_f5888eab_4_k_cu_a3432142_257904cuda3std3__419piecewise_constructE,(_ZN40_INTERNAL_f5888eab_4_k_cu_a3432142_257904cuda3std3__45__cpo4cendE - _ZN40_INTERNAL_f5888eab_4_k_cu_a3432142_257904cuda3std3__419piecewise_constructE)
_ZN40_INTERNAL_f5888eab_4_k_cu_a3432142_257904cuda3std3__419piecewise_constructE:
	.zero		1
	.type		_ZN40_INTERNAL_f5888eab_4_k_cu_a3432142_257904cuda3std3__45__cpo4cendE,@object
	.size		_ZN40_INTERNAL_f5888eab_4_k_cu_a3432142_257904cuda3std3__45__cpo4cendE,(_ZN40_INTERNAL_f5888eab_4_k_cu_a3432142_257904cuda3std6ranges3__45__cpo4swapE - _ZN40_INTERNAL_f5888eab_4_k_cu_a3432142_257904cuda3std3__45__cpo4cendE)
_ZN40_INTERNAL_f5888eab_4_k_cu_a3432142_257904cuda3std3__45__cpo4cendE:
	.zero		1
	.type		_ZN40_INTERNAL_f5888eab_4_k_cu_a3432142_257904cuda3std6ranges3__45__cpo4swapE,@object
	.size		_ZN40_INTERNAL_f5888eab_4_k_cu_a3432142_257904cuda3std6ranges3__45__cpo4swapE,(.L_8 - _ZN40_INTERNAL_f5888eab_4_k_cu_a3432142_257904cuda3std6ranges3__45__cpo4swapE)
_ZN40_INTERNAL_f5888eab_4_k_cu_a3432142_257904cuda3std6ranges3__45__cpo4swapE:
	.zero		1
.L_8:


//--------------------- .nv.constant0._ZN7cutlass13device_kernelINS_4gemm6kernel13GemmUniversalIN4cute5tupleIJiiiiEEENS1_10collective13CollectiveMmaINS1_34MainloopSm90TmaGmmaWarpSpecializedILi2ENS5_IJNS4_1CILi1EEESB_SB_EEENS1_35KernelTmaWarpSpecializedCooperativeEEENS5_IJNSA_ILi256EEENSA_ILi128EEESG_EEENS_6half_tENS5_IJlSB_lEEESI_NS5_IJSB_llEEENS4_8TiledMMAINS4_8MMA_AtomIJNS4_4SM904GMMA26MMA_64x128x16_F32F16F16_SSILNSO_5MajorE0ELSQ_1ELNSO_7ScaleInE1ELSR_1EEEEEENS4_6LayoutINS5_IJNSA_ILi2EEESB_SB_EEENS5_IJSB_NSA_ILi0EEESX_EEEEENS5_IJNS4_10UnderscoreES10_S10_EEEEENS4_13SM90_TMA_LOADENS4_14ComposedLayoutINS4_7SwizzleILi3ELi4ELi3EEENS4_18smem_ptr_flag_bitsILi16EEENSU_INS5_IJNSA_ILi8EEENSA_ILi64EEEEEENS5_IJS1A_SB_EEEEEEEvNS4_8identityES13_NS14_IS16_S18_NSU_INS5_IJS1A_S19_EEENS5_IJSB_S1A_EEEEEEEvS1F_EENS_8epilogue10collective6detail29Sm90TmaWarpSpecializedAdapterINS1M_15DefaultEpilogueISI_SJ_SJ_NS1L_6thread17LinearCombinationISI_Li1EffLNS1Q_9ScaleType4KindE0ELNS_15FloatRoundStyleE2ESI_EENS1_15EpilogueDefaultEEEEEvvEEEEvNT_6ParamsE --------------------------
	.section	.nv.constant0._ZN7cutlass13device_kernelINS_4gemm6kernel13GemmUniversalIN4cute5tupleIJiiiiEEENS1_10collective13CollectiveMmaINS1_34MainloopSm90TmaGmmaWarpSpecializedILi2ENS5_IJNS4_1CILi1EEESB_SB_EEENS1_35KernelTmaWarpSpecializedCooperativeEEENS5_IJNSA_ILi256EEENSA_ILi128EEESG_EEENS_6half_tENS5_IJlSB_lEEESI_NS5_IJSB_llEEENS4_8TiledMMAINS4_8MMA_AtomIJNS4_4SM904GMMA26MMA_64x128x16_F32F16F16_SSILNSO_5MajorE0ELSQ_1ELNSO_7ScaleInE1ELSR_1EEEEEENS4_6LayoutINS5_IJNSA_ILi2EEESB_SB_EEENS5_IJSB_NSA_ILi0EEESX_EEEEENS5_IJNS4_10UnderscoreES10_S10_EEEEENS4_13SM90_TMA_LOADENS4_14ComposedLayoutINS4_7SwizzleILi3ELi4ELi3EEENS4_18smem_ptr_flag_bitsILi16EEENSU_INS5_IJNSA_ILi8EEENSA_ILi64EEEEEENS5_IJS1A_SB_EEEEEEEvNS4_8identityES13_NS14_IS16_S18_NSU_INS5_IJS1A_S19_EEENS5_IJSB_S1A_EEEEEEEvS1F_EENS_8epilogue10collective6detail29Sm90TmaWarpSpecializedAdapterINS1M_15DefaultEpilogueISI_SJ_SJ_NS1L_6thread17LinearCombinationISI_Li1EffLNS1Q_9ScaleType4KindE0ELNS_15FloatRoundStyleE2ESI_EENS1_15EpilogueDefaultEEEEEvvEEEEvNT_6ParamsE,"a",@progbits
	.sectionflags	@""
	.align	4
.nv.constant0._ZN7cutlass13device_kernelINS_4gemm6kernel13GemmUniversalIN4cute5tupleIJiiiiEEENS1_10collective13CollectiveMmaINS1_34MainloopSm90TmaGmmaWarpSpecializedILi2ENS5_IJNS4_1CILi1EEESB_SB_EEENS1_35KernelTmaWarpSpecializedCooperativeEEENS5_IJNSA_ILi256EEENSA_ILi128EEESG_EEENS_6half_tENS5_IJlSB_lEEESI_NS5_IJSB_llEEENS4_8TiledMMAINS4_8MMA_AtomIJNS4_4SM904GMMA26MMA_64x128x16_F32F16F16_SSILNSO_5MajorE0ELSQ_1ELNSO_7ScaleInE1ELSR_1EEEEEENS4_6LayoutINS5_IJNSA_ILi2EEESB_SB_EEENS5_IJSB_NSA_ILi0EEESX_EEEEENS5_IJNS4_10UnderscoreES10_S10_EEEEENS4_13SM90_TMA_LOADENS4_14ComposedLayoutINS4_7SwizzleILi3ELi4ELi3EEENS4_18smem_ptr_flag_bitsILi16EEENSU_INS5_IJNSA_ILi8EEENSA_ILi64EEEEEENS5_IJS1A_SB_EEEEEEEvNS4_8identityES13_NS14_IS16_S18_NSU_INS5_IJS1A_S19_EEENS5_IJSB_S1A_EEEEEEEvS1F_EENS_8epilogue10collective6detail29Sm90TmaWarpSpecializedAdapterINS1M_15DefaultEpilogueISI_SJ_SJ_NS1L_6thread17LinearCombinationISI_Li1EffLNS1Q_9ScaleType4KindE0ELNS_15FloatRoundStyleE2ESI_EENS1_15EpilogueDefaultEEEEEvvEEEEvNT_6ParamsE:
	.zero		1664


//--------------------- SYMBOLS --------------------------

	.type		.nv.reservedSmem.offset0,@object
	.size		.nv.reservedSmem.offset0,0x4
	.type		__assertfail,@function
